	.headerflags	@"EF_CUDA_TEXMODE_UNIFIED EF_CUDA_64BIT_ADDRESS EF_CUDA_SM80 EF_CUDA_VIRTUAL_SM(EF_CUDA_SM80)"
	.elftype	@"ET_EXEC"


//--------------------- .nv.info                  --------------------------
	.section	.nv.info,"",@"SHT_CUDA_INFO"
	.align	4


	//----- nvinfo : EIATTR_REGCOUNT
	.align		4
        /*0000*/ 	.byte	0x04, 0x2f
        /*0002*/ 	.short	(.L_1 - .L_0)
	.align		4
.L_0:
        /*0004*/ 	.word	index@(matmul_kernel)
        /*0008*/ 	.word	0x000000ff


	//----- nvinfo : EIATTR_MIN_STACK_SIZE
	.align		4
.L_1:
        /*000c*/ 	.byte	0x04, 0x12
        /*000e*/ 	.short	(.L_3 - .L_2)
	.align		4
.L_2:
        /*0010*/ 	.word	index@(matmul_kernel)
        /*0014*/ 	.word	0x00000000


	//----- nvinfo : EIATTR_FRAME_SIZE
	.align		4
.L_3:
        /*0018*/ 	.byte	0x04, 0x11
        /*001a*/ 	.short	(.L_5 - .L_4)
	.align		4
.L_4:
        /*001c*/ 	.word	index@(matmul_kernel)
        /*0020*/ 	.word	0x00000000


	//----- nvinfo : EIATTR_MIN_STACK_SIZE
	.align		4
.L_5:
        /*0024*/ 	.byte	0x04, 0x12
        /*0026*/ 	.short	(.L_7 - .L_6)
	.align		4
.L_6:
        /*0028*/ 	.word	index@(matmul_kernel)
        /*002c*/ 	.word	0x00000000
.L_7:


//--------------------- .nv.info.matmul_kernel    --------------------------
	.section	.nv.info.matmul_kernel,"",@"SHT_CUDA_INFO"
	.sectionflags	@""
	.align	4


	//----- nvinfo : EIATTR_CUDA_API_VERSION
	.align		4
        /*0000*/ 	.byte	0x04, 0x37
        /*0002*/ 	.short	(.L_9 - .L_8)
.L_8:
        /*0004*/ 	.word	0x0000007c


	//----- nvinfo : EIATTR_SW2861232_WAR
	.align		4
.L_9:
        /*0008*/ 	.byte	0x01, 0x35
	.zero		2


	//----- nvinfo : EIATTR_PARAM_CBANK
	.align		4
        /*000c*/ 	.byte	0x04, 0x0a
        /*000e*/ 	.short	(.L_11 - .L_10)
	.align		4
.L_10:
        /*0010*/ 	.word	index@(.nv.constant0.matmul_kernel)
        /*0014*/ 	.short	0x0160
        /*0016*/ 	.short	0x0030


	//----- nvinfo : EIATTR_CBANK_PARAM_SIZE
	.align		4
.L_11:
        /*0018*/ 	.byte	0x03, 0x19
        /*001a*/ 	.short	0x0030


	//----- nvinfo : EIATTR_KPARAM_INFO
	.align		4
        /*001c*/ 	.byte	0x04, 0x17
        /*001e*/ 	.short	(.L_13 - .L_12)
.L_12:
        /*0020*/ 	.word	0x00000000
        /*0024*/ 	.short	0x0008
        /*0026*/ 	.short	0x002c
        /*0028*/ 	.byte	0x00, 0xf0, 0x11, 0x00


	//----- nvinfo : EIATTR_KPARAM_INFO
	.align		4
.L_13:
        /*002c*/ 	.byte	0x04, 0x17
        /*002e*/ 	.short	(.L_15 - .L_14)
.L_14:
        /*0030*/ 	.word	0x00000000
        /*0034*/ 	.short	0x0007
        /*0036*/ 	.short	0x0028
        /*0038*/ 	.byte	0x00, 0xf0, 0x11, 0x00


	//----- nvinfo : EIATTR_KPARAM_INFO
	.align		4
.L_15:
        /*003c*/ 	.byte	0x04, 0x17
        /*003e*/ 	.short	(.L_17 - .L_16)
.L_16:
        /*0040*/ 	.word	0x00000000
        /*0044*/ 	.short	0x0006
        /*0046*/ 	.short	0x0024
        /*0048*/ 	.byte	0x00, 0xf0, 0x11, 0x00


	//----- nvinfo : EIATTR_KPARAM_INFO
	.align		4
.L_17:
        /*004c*/ 	.byte	0x04, 0x17
        /*004e*/ 	.short	(.L_19 - .L_18)
.L_18:
        /*0050*/ 	.word	0x00000000
        /*0054*/ 	.short	0x0005
        /*0056*/ 	.short	0x0020
        /*0058*/ 	.byte	0x00, 0xf0, 0x11, 0x00


	//----- nvinfo : EIATTR_KPARAM_INFO
	.align		4
.L_19:
        /*005c*/ 	.byte	0x04, 0x17
        /*005e*/ 	.short	(.L_21 - .L_20)
.L_20:
        /*0060*/ 	.word	0x00000000
        /*0064*/ 	.short	0x0004
        /*0066*/ 	.short	0x001c
        /*0068*/ 	.byte	0x00, 0xf0, 0x11, 0x00


	//----- nvinfo : EIATTR_KPARAM_INFO
	.align		4
.L_21:
        /*006c*/ 	.byte	0x04, 0x17
        /*006e*/ 	.short	(.L_23 - .L_22)
.L_22:
        /*0070*/ 	.word	0x00000000
        /*0074*/ 	.short	0x0003
        /*0076*/ 	.short	0x0018
        /*0078*/ 	.byte	0x00, 0xf0, 0x11, 0x00


	//----- nvinfo : EIATTR_KPARAM_INFO
	.align		4
.L_23:
        /*007c*/ 	.byte	0x04, 0x17
        /*007e*/ 	.short	(.L_25 - .L_24)
.L_24:
        /*0080*/ 	.word	0x00000000
        /*0084*/ 	.short	0x0002
        /*0086*/ 	.short	0x0010
        /*0088*/ 	.byte	0x00, 0xf0, 0x21, 0x00


	//----- nvinfo : EIATTR_KPARAM_INFO
	.align		4
.L_25:
        /*008c*/ 	.byte	0x04, 0x17
        /*008e*/ 	.short	(.L_27 - .L_26)
.L_26:
        /*0090*/ 	.word	0x00000000
        /*0094*/ 	.short	0x0001
        /*0096*/ 	.short	0x0008
        /*0098*/ 	.byte	0x00, 0xf0, 0x21, 0x00


	//----- nvinfo : EIATTR_KPARAM_INFO
	.align		4
.L_27:
        /*009c*/ 	.byte	0x04, 0x17
        /*009e*/ 	.short	(.L_29 - .L_28)
.L_28:
        /*00a0*/ 	.word	0x00000000
        /*00a4*/ 	.short	0x0000
        /*00a6*/ 	.short	0x0000
        /*00a8*/ 	.byte	0x00, 0xf0, 0x21, 0x00


	//----- nvinfo : EIATTR_MAXREG_COUNT
	.align		4
.L_29:
        /*00ac*/ 	.byte	0x03, 0x1b
        /*00ae*/ 	.short	0x00ff


	//----- nvinfo : EIATTR_EXIT_INSTR_OFFSETS
	.align		4
        /*00b0*/ 	.byte	0x04, 0x1c
        /*00b2*/ 	.short	(.L_31 - .L_30)


	//   ....[0]....
.L_30:
        /*00b4*/ 	.word	0x00004070


	//   ....[1]....
        /*00b8*/ 	.word	0x000040a0


	//----- nvinfo : EIATTR_MAX_THREADS
	.align		4
.L_31:
        /*00bc*/ 	.byte	0x04, 0x05
        /*00be*/ 	.short	(.L_33 - .L_32)
.L_32:
        /*00c0*/ 	.word	0x00000080
        /*00c4*/ 	.word	0x00000001
        /*00c8*/ 	.word	0x00000001
.L_33:


//--------------------- .nv.callgraph             --------------------------
	.section	.nv.callgraph,"",@"SHT_CUDA_CALLGRAPH"
	.align	4
	.sectionentsize	8
	.align		4
        /*0000*/ 	.word	0x00000000
	.align		4
        /*0004*/ 	.word	0xffffffff
	.align		4
        /*0008*/ 	.word	0x00000000
	.align		4
        /*000c*/ 	.word	0xfffffffe
	.align		4
        /*0010*/ 	.word	0x00000000
	.align		4
        /*0014*/ 	.word	0xfffffffd
	.align		4
        /*0018*/ 	.word	0x00000000
	.align		4
        /*001c*/ 	.word	0xfffffffc


//--------------------- .nv.rel.action            --------------------------
	.section	.nv.rel.action,"",@"SHT_CUDA_RELOCINFO"
	.align	8
	.sectionentsize	8
        /*0000*/ 	.byte	0x73, 0x00, 0x00, 0x00, 0x00, 0x00, 0x00, 0x00, 0x00, 0x00, 0x00, 0x11, 0x25, 0x00, 0x05, 0x36


//--------------------- .nv.constant0.matmul_kernel --------------------------
	.section	.nv.constant0.matmul_kernel,"a",@progbits
	.sectionflags	@""
	.align	4
.nv.constant0.matmul_kernel:
	.zero		400


//--------------------- .text.matmul_kernel       --------------------------
	.section	.text.matmul_kernel,"ax",@progbits
	.sectionflags	@"SHF_BARRIERS=1"
	.sectioninfo	@"SHI_REGISTERS=255"
	.align	128
        .global         matmul_kernel
        .type           matmul_kernel,@function
        .size           matmul_kernel,(.L_x_3 - matmul_kernel)
        .other          matmul_kernel,@"STO_CUDA_ENTRY STV_DEFAULT"
matmul_kernel:
.text.matmul_kernel:
[----:B------:R-:W-:Y:S02]  /*0000*/  MOV R1, c[0x0][0x28] ;  /* 0x00000a0000017a02 */ /* 0x000fe40000000f00 */
[----:B------:R-:W-:Y:S01]  /*0010*/  IMAD.MOV.U32 R3, RZ, RZ, c[0x0][0x17c] ;  /* 0x00005f00ff037624 */ /* 0x000fe200078e00ff */
[----:B------:R-:W1:Y:S01]  /*0020*/  S2R R9, SR_CTAID.X ;  /* 0x0000000000097919 */ /* 0x000e620000002500 */
[----:B------:R-:W-:Y:S01]  /*0030*/  IMAD.MOV.U32 R238, RZ, RZ, 0x1f ;  /* 0x0000001fffee7424 */ /* 0x000fe200078e00ff */
[----:B------:R-:W-:Y:S01]  /*0040*/  ULDC.64 UR10, c[0x0][0x118] ;  /* 0x00004600000a7ab9 */ /* 0x000fe20000000a00 */
[----:B------:R-:W-:Y:S01]  /*0050*/  IMAD.MOV.U32 R226, RZ, RZ, c[0x0][0x188] ;  /* 0x00006200ffe27624 */ /* 0x000fe200078e00ff */
[----:B------:R-:W-:Y:S01]  /*0060*/  IADD3 R3, R3, 0xff, RZ ;  /* 0x000000ff03037810 */ /* 0x000fe20007ffe0ff */
[----:B------:R-:W-:Y:S01]  /*0070*/  ULDC UR8, c[0x0][0x180] ;  /* 0x0000600000087ab9 */ /* 0x000fe20000000800 */
[----:B------:R-:W-:Y:S01]  /*0080*/  IADD3 R238, R238, c[0x0][0x180], RZ ;  /* 0x00006000eeee7a10 */ /* 0x000fe20007ffe0ff */
[----:B------:R-:W-:Y:S01]  /*0090*/  UIADD3 UR4, UR8, -0x20, URZ ;  /* 0xffffffe008047890 */ /* 0x000fe2000fffe03f */
[----:B------:R-:W-:Y:S01]  /*00a0*/  SHF.R.S32.HI R0, RZ, 0x1f, R3 ;  /* 0x0000001fff007819 */ /* 0x000fe20000011403 */
[----:B------:R-:W-:Y:S01]  /*00b0*/  IMAD.MOV.U32 R30, RZ, RZ, RZ ;  /* 0x000000ffff1e7224 */ /* 0x000fe200078e00ff */
[----:B------:R-:W-:Y:S01]  /*00c0*/  CS2R R64, SRZ ;  /* 0x0000000000407805 */ /* 0x000fe2000001ff00 */
[----:B------:R-:W-:Y:S01]  /*00d0*/  IMAD.MOV.U32 R32, RZ, RZ, RZ ;  /* 0x000000ffff207224 */ /* 0x000fe200078e00ff */
[----:B------:R-:W-:Y:S01]  /*00e0*/  LEA.HI R0, R0, R3, RZ, 0x8 ;  /* 0x0000000300007211 */ /* 0x000fe200078f40ff */
[----:B------:R-:W-:Y:S01]  /*00f0*/  IMAD.MOV.U32 R34, RZ, RZ, RZ ;  /* 0x000000ffff227224 */ /* 0x000fe200078e00ff */
[----:B------:R-:W-:Y:S01]  /*0100*/  CS2R R62, SRZ ;  /* 0x00000000003e7805 */ /* 0x000fe2000001ff00 */
[----:B------:R-:W-:Y:S01]  /*0110*/  CS2R R60, SRZ ;  /* 0x00000000003c7805 */ /* 0x000fe2000001ff00 */
[----:B------:R-:W-:Y:S01]  /*0120*/  SHF.R.S32.HI R2, RZ, 0x8, R0 ;  /* 0x00000008ff027819 */ /* 0x000fe20000011400 */
[----:B------:R-:W-:Y:S01]  /*0130*/  CS2R R58, SRZ ;  /* 0x00000000003a7805 */ /* 0x000fe2000001ff00 */
[----:B------:R-:W-:Y:S01]  /*0140*/  CS2R R56, SRZ ;  /* 0x0000000000387805 */ /* 0x000fe2000001ff00 */
[----:B------:R-:W-:Y:S01]  /*0150*/  CS2R R54, SRZ ;  /* 0x0000000000367805 */ /* 0x000fe2000001ff00 */
[----:B------:R-:W-:Y:S01]  /*0160*/  CS2R R52, SRZ ;  /* 0x0000000000347805 */ /* 0x000fe2000001ff00 */
[----:B------:R-:W-:-:S02]  /*0170*/  IMAD.SHL.U32 R2, R2, 0x8, RZ ;  /* 0x0000000802027824 */ /* 0x000fc400078e00ff */
[----:B------:R-:W-:Y:S01]  /*0180*/  IMAD.MOV.U32 R66, RZ, RZ, RZ ;  /* 0x000000ffff427224 */ /* 0x000fe200078e00ff */
[----:B-1----:R-:W-:Y:S01]  /*0190*/  IABS R3, R9 ;  /* 0x0000000900037213 */ /* 0x002fe20000000000 */
[----:B------:R-:W-:Y:S01]  /*01a0*/  IMAD.MOV.U32 R68, RZ, RZ, RZ ;  /* 0x000000ffff447224 */ /* 0x000fe200078e00ff */
[-C--:B------:R-:W-:Y:S01]  /*01b0*/  IABS R5, R2.reuse ;  /* 0x0000000200057213 */ /* 0x080fe20000000000 */
[----:B------:R-:W-:Y:S01]  /*01c0*/  IMAD.MOV.U32 R70, RZ, RZ, RZ ;  /* 0x000000ffff467224 */ /* 0x000fe200078e00ff */
[----:B------:R-:W-:Y:S01]  /*01d0*/  IABS R0, R2 ;  /* 0x0000000200007213 */ /* 0x000fe20000000000 */
[----:B------:R-:W-:Y:S01]  /*01e0*/  IMAD.MOV.U32 R72, RZ, RZ, RZ ;  /* 0x000000ffff487224 */ /* 0x000fe200078e00ff */
[----:B------:R-:W1:Y:S01]  /*01f0*/  I2F.RP R8, R5 ;  /* 0x0000000500087306 */ /* 0x000e620000209400 */
[----:B------:R-:W-:Y:S02]  /*0200*/  IMAD.MOV.U32 R74, RZ, RZ, RZ ;  /* 0x000000ffff4a7224 */ /* 0x000fe400078e00ff */
[----:B------:R-:W-:-:S02]  /*0210*/  IMAD.MOV R0, RZ, RZ, -R0 ;  /* 0x000000ffff007224 */ /* 0x000fc400078e0a00 */
[----:B------:R-:W-:Y:S02]  /*0220*/  IMAD.MOV.U32 R76, RZ, RZ, RZ ;  /* 0x000000ffff4c7224 */ /* 0x000fe400078e00ff */
[----:B------:R-:W-:Y:S02]  /*0230*/  IMAD.MOV.U32 R78, RZ, RZ, RZ ;  /* 0x000000ffff4e7224 */ /* 0x000fe400078e00ff */
[----:B------:R-:W-:Y:S02]  /*0240*/  IMAD.MOV.U32 R80, RZ, RZ, RZ ;  /* 0x000000ffff507224 */ /* 0x000fe400078e00ff */
[----:B------:R-:W-:Y:S02]  /*0250*/  IMAD.MOV.U32 R82, RZ, RZ, RZ ;  /* 0x000000ffff527224 */ /* 0x000fe400078e00ff */
[----:B------:R-:W-:Y:S02]  /*0260*/  IMAD.MOV.U32 R84, RZ, RZ, RZ ;  /* 0x000000ffff547224 */ /* 0x000fe400078e00ff */
[----:B------:R-:W-:Y:S01]  /*0270*/  IMAD.MOV.U32 R86, RZ, RZ, RZ ;  /* 0x000000ffff567224 */ /* 0x000fe200078e00ff */
[----:B-1----:R-:W1:Y:S01]  /*0280*/  MUFU.RCP R6, R8 ;  /* 0x0000000800067308 */ /* 0x002e620000001000 */
[----:B------:R-:W-:-:S02]  /*0290*/  IMAD.MOV.U32 R88, RZ, RZ, RZ ;  /* 0x000000ffff587224 */ /* 0x000fc400078e00ff */
[----:B------:R-:W-:Y:S02]  /*02a0*/  IMAD.MOV.U32 R90, RZ, RZ, RZ ;  /* 0x000000ffff5a7224 */ /* 0x000fe400078e00ff */
[----:B------:R-:W-:Y:S02]  /*02b0*/  IMAD.MOV.U32 R92, RZ, RZ, RZ ;  /* 0x000000ffff5c7224 */ /* 0x000fe400078e00ff */
[----:B------:R-:W-:Y:S02]  /*02c0*/  IMAD.MOV.U32 R94, RZ, RZ, RZ ;  /* 0x000000ffff5e7224 */ /* 0x000fe400078e00ff */
[----:B------:R-:W-:Y:S02]  /*02d0*/  IMAD.MOV.U32 R96, RZ, RZ, RZ ;  /* 0x000000ffff607224 */ /* 0x000fe400078e00ff */
[----:B------:R-:W-:Y:S02]  /*02e0*/  IMAD.MOV.U32 R98, RZ, RZ, RZ ;  /* 0x000000ffff627224 */ /* 0x000fe400078e00ff */
[----:B------:R-:W-:-:S02]  /*02f0*/  IMAD.MOV.U32 R100, RZ, RZ, RZ ;  /* 0x000000ffff647224 */ /* 0x000fc400078e00ff */
[----:B------:R-:W-:Y:S01]  /*0300*/  IMAD.MOV.U32 R102, RZ, RZ, RZ ;  /* 0x000000ffff667224 */ /* 0x000fe200078e00ff */
[----:B-1----:R-:W-:Y:S01]  /*0310*/  IADD3 R6, R6, 0xffffffe, RZ ;  /* 0x0ffffffe06067810 */ /* 0x002fe20007ffe0ff */
[----:B------:R-:W-:Y:S02]  /*0320*/  IMAD.MOV.U32 R104, RZ, RZ, RZ ;  /* 0x000000ffff687224 */ /* 0x000fe400078e00ff */
[----:B------:R-:W-:Y:S01]  /*0330*/  IMAD.MOV.U32 R106, RZ, RZ, RZ ;  /* 0x000000ffff6a7224 */ /* 0x000fe200078e00ff */
[----:B------:R-:W1:Y:S01]  /*0340*/  F2I.FTZ.U32.TRUNC.NTZ R7, R6 ;  /* 0x0000000600077305 */ /* 0x000e62000021f000 */
[----:B------:R-:W-:Y:S02]  /*0350*/  IMAD.MOV.U32 R108, RZ, RZ, RZ ;  /* 0x000000ffff6c7224 */ /* 0x000fe400078e00ff */
[----:B------:R-:W-:Y:S02]  /*0360*/  IMAD.MOV.U32 R110, RZ, RZ, RZ ;  /* 0x000000ffff6e7224 */ /* 0x000fe400078e00ff */
[----:B------:R-:W-:-:S02]  /*0370*/  IMAD.MOV.U32 R112, RZ, RZ, RZ ;  /* 0x000000ffff707224 */ /* 0x000fc400078e00ff */
[----:B------:R-:W-:Y:S02]  /*0380*/  IMAD.MOV.U32 R114, RZ, RZ, RZ ;  /* 0x000000ffff727224 */ /* 0x000fe400078e00ff */
[----:B------:R-:W-:Y:S02]  /*0390*/  IMAD.MOV.U32 R116, RZ, RZ, RZ ;  /* 0x000000ffff747224 */ /* 0x000fe400078e00ff */
[----:B------:R-:W-:Y:S02]  /*03a0*/  IMAD.MOV.U32 R118, RZ, RZ, RZ ;  /* 0x000000ffff767224 */ /* 0x000fe400078e00ff */
[----:B------:R-:W-:Y:S02]  /*03b0*/  IMAD.MOV.U32 R120, RZ, RZ, RZ ;  /* 0x000000ffff787224 */ /* 0x000fe400078e00ff */
[----:B------:R-:W-:Y:S02]  /*03c0*/  IMAD.MOV.U32 R122, RZ, RZ, RZ ;  /* 0x000000ffff7a7224 */ /* 0x000fe400078e00ff */
[----:B-1----:R-:W-:-:S02]  /*03d0*/  IMAD.MOV R4, RZ, RZ, -R7 ;  /* 0x000000ffff047224 */ /* 0x002fc400078e0a07 */
[----:B------:R-:W-:Y:S02]  /*03e0*/  IMAD.MOV.U32 R6, RZ, RZ, RZ ;  /* 0x000000ffff067224 */ /* 0x000fe400078e00ff */
[----:B------:R-:W-:Y:S02]  /*03f0*/  IMAD R4, R4, R5, RZ ;  /* 0x0000000504047224 */ /* 0x000fe400078e02ff */
[----:B------:R-:W-:Y:S02]  /*0400*/  IMAD.MOV.U32 R124, RZ, RZ, RZ ;  /* 0x000000ffff7c7224 */ /* 0x000fe400078e00ff */
[----:B------:R-:W-:-:S04]  /*0410*/  IMAD.HI.U32 R4, R7, R4, R6 ;  /* 0x0000000407047227 */ /* 0x000fc800078e0006 */
[----:B------:R-:W-:Y:S02]  /*0420*/  IMAD.MOV.U32 R126, RZ, RZ, RZ ;  /* 0x000000ffff7e7224 */ /* 0x000fe400078e00ff */
[----:B------:R-:W-:-:S04]  /*0430*/  IMAD.HI.U32 R4, R4, R3, RZ ;  /* 0x0000000304047227 */ /* 0x000fc800078e00ff */
[----:B------:R-:W-:Y:S02]  /*0440*/  IMAD R0, R4, R0, R3 ;  /* 0x0000000004007224 */ /* 0x000fe400078e0203 */
[----:B------:R-:W-:Y:S02]  /*0450*/  IMAD.MOV.U32 R128, RZ, RZ, RZ ;  /* 0x000000ffff807224 */ /* 0x000fe400078e00ff */
[----:B------:R-:W-:Y:S01]  /*0460*/  IMAD.MOV.U32 R130, RZ, RZ, RZ ;  /* 0x000000ffff827224 */ /* 0x000fe200078e00ff */
[----:B------:R-:W-:-:S13]  /*0470*/  ISETP.GT.U32.AND P1, PT, R5, R0, PT ;  /* 0x000000000500720c */ /* 0x000fda0003f24070 */
[----:B------:R-:W-:Y:S01]  /*0480*/  @!P1 IMAD.IADD R0, R0, 0x1, -R5 ;  /* 0x0000000100009824 */ /* 0x000fe200078e0a05 */
[----:B------:R-:W-:Y:S02]  /*0490*/  @!P1 IADD3 R4, R4, 0x1, RZ ;  /* 0x0000000104049810 */ /* 0x000fe40007ffe0ff */
[----:B------:R-:W-:Y:S02]  /*04a0*/  ISETP.NE.AND P1, PT, R2, RZ, PT ;  /* 0x000000ff0200720c */ /* 0x000fe40003f25270 */
[----:B------:R-:W-:Y:S02]  /*04b0*/  ISETP.GE.U32.AND P2, PT, R0, R5, PT ;  /* 0x000000050000720c */ /* 0x000fe40003f46070 */
[----:B------:R-:W-:-:S04]  /*04c0*/  LOP3.LUT R0, R9, R2, RZ, 0x3c, !PT ;  /* 0x0000000209007212 */ /* 0x000fc800078e3cff */
[----:B------:R-:W-:Y:S01]  /*04d0*/  ISETP.GE.AND P0, PT, R0, RZ, PT ;  /* 0x000000ff0000720c */ /* 0x000fe20003f06270 */
[----:B------:R-:W-:-:S05]  /*04e0*/  IMAD.MOV.U32 R0, RZ, RZ, c[0x0][0x178] ;  /* 0x00005e00ff007624 */ /* 0x000fca00078e00ff */
[----:B------:R-:W-:Y:S02]  /*04f0*/  IADD3 R3, R0, 0x3f, RZ ;  /* 0x0000003f00037810 */ /* 0x000fe40007ffe0ff */
[----:B------:R-:W-:Y:S02]  /*0500*/  @P2 IADD3 R4, R4, 0x1, RZ ;  /* 0x0000000104042810 */ /* 0x000fe40007ffe0ff */
[----:B------:R-:W-:-:S03]  /*0510*/  SHF.R.S32.HI R0, RZ, 0x1f, R3 ;  /* 0x0000001fff007819 */ /* 0x000fc60000011403 */
[----:B------:R-:W-:Y:S01]  /*0520*/  @!P0 IMAD.MOV R4, RZ, RZ, -R4 ;  /* 0x000000ffff048224 */ /* 0x000fe200078e0a04 */
[----:B------:R-:W-:Y:S02]  /*0530*/  @!P1 LOP3.LUT R4, RZ, R2, RZ, 0x33, !PT ;  /* 0x00000002ff049212 */ /* 0x000fe400078e33ff */
[----:B------:R-:W-:Y:S02]  /*0540*/  LEA.HI R0, R0, R3, RZ, 0x6 ;  /* 0x0000000300007211 */ /* 0x000fe400078f30ff */
[----:B------:R-:W-:Y:S01]  /*0550*/  IABS R3, c[0x0][0x178] ;  /* 0x00005e0000037a13 */ /* 0x000fe20000000000 */
[----:B------:R-:W-:Y:S02]  /*0560*/  IMAD.SHL.U32 R199, R4, 0x8, RZ ;  /* 0x0000000804c77824 */ /* 0x000fe400078e00ff */
[----:B------:R-:W-:Y:S01]  /*0570*/  IMAD.MOV R4, RZ, RZ, -R4 ;  /* 0x000000ffff047224 */ /* 0x000fe200078e0a04 */
[----:B------:R-:W1:Y:S02]  /*0580*/  I2F.RP R6, R3 ;  /* 0x0000000300067306 */ /* 0x000e640000209400 */
[----:B------:R-:W-:Y:S01]  /*0590*/  LEA.HI.SX32 R5, R0, -R199, 0x1a ;  /* 0x800000c700057211 */ /* 0x000fe200078fd2ff */
[----:B------:R-:W-:-:S03]  /*05a0*/  IMAD R4, R2, R4, R9 ;  /* 0x0000000402047224 */ /* 0x000fc600078e0209 */
[----:B------:R-:W-:-:S04]  /*05b0*/  IMNMX R5, R5, 0x8, PT ;  /* 0x0000000805057817 */ /* 0x000fc80003800200 */
[-C--:B------:R-:W-:Y:S02]  /*05c0*/  IABS R0, R5.reuse ;  /* 0x0000000500007213 */ /* 0x080fe40000000000 */
[----:B------:R-:W-:Y:S02]  /*05d0*/  IABS R2, R5 ;  /* 0x0000000500027213 */ /* 0x000fe40000000000 */
[----:B------:R-:W2:Y:S03]  /*05e0*/  I2F.RP R12, R0 ;  /* 0x00000000000c7306 */ /* 0x000ea60000209400 */
[----:B------:R-:W-:-:S05]  /*05f0*/  IMAD.MOV R2, RZ, RZ, -R2 ;  /* 0x000000ffff027224 */ /* 0x000fca00078e0a02 */
[----:B-1----:R-:W-:Y:S08]  /*0600*/  MUFU.RCP R6, R6 ;  /* 0x0000000600067308 */ /* 0x002ff00000001000 */
[----:B--2---:R-:W1:Y:S02]  /*0610*/  MUFU.RCP R10, R12 ;  /* 0x0000000c000a7308 */ /* 0x004e640000001000 */
[----:B-1----:R-:W-:-:S06]  /*0620*/  IADD3 R10, R10, 0xffffffe, RZ ;  /* 0x0ffffffe0a0a7810 */ /* 0x002fcc0007ffe0ff */
[----:B------:R-:W1:Y:S02]  /*0630*/  F2I.FTZ.U32.TRUNC.NTZ R11, R10 ;  /* 0x0000000a000b7305 */ /* 0x000e64000021f000 */
[----:B-1----:R-:W-:Y:S02]  /*0640*/  IMAD.MOV R7, RZ, RZ, -R11 ;  /* 0x000000ffff077224 */ /* 0x002fe400078e0a0b */
[----:B------:R-:W-:Y:S02]  /*0650*/  IMAD.MOV.U32 R10, RZ, RZ, RZ ;  /* 0x000000ffff0a7224 */ /* 0x000fe400078e00ff */
[----:B------:R-:W-:Y:S01]  /*0660*/  IMAD R8, R7, R0, RZ ;  /* 0x0000000007087224 */ /* 0x000fe200078e02ff */
[----:B------:R-:W-:-:S03]  /*0670*/  IABS R7, R4 ;  /* 0x0000000400077213 */ /* 0x000fc60000000000 */
[----:B------:R-:W-:Y:S01]  /*0680*/  IMAD.HI.U32 R8, R11, R8, R10 ;  /* 0x000000080b087227 */ /* 0x000fe200078e000a */
[----:B------:R-:W-:-:S04]  /*0690*/  IADD3 R10, R6, 0xffffffe, RZ ;  /* 0x0ffffffe060a7810 */ /* 0x000fc80007ffe0ff */
[----:B------:R-:W1:Y:S01]  /*06a0*/  F2I.FTZ.U32.TRUNC.NTZ R11, R10 ;  /* 0x0000000a000b7305 */ /* 0x000e62000021f000 */
[----:B------:R-:W-:-:S04]  /*06b0*/  IMAD.HI.U32 R198, R8, R7, RZ ;  /* 0x0000000708c67227 */ /* 0x000fc800078e00ff */
[----:B------:R-:W-:Y:S01]  /*06c0*/  IMAD R7, R198, R2, R7 ;  /* 0x00000002c6077224 */ /* 0x000fe200078e0207 */
[----:B------:R-:W-:-:S04]  /*06d0*/  IABS R2, c[0x0][0x17c] ;  /* 0x00005f0000027a13 */ /* 0x000fc80000000000 */
[----:B------:R-:W-:Y:S01]  /*06e0*/  ISETP.GT.U32.AND P1, PT, R0, R7, PT ;  /* 0x000000070000720c */ /* 0x000fe20003f24070 */
[----:B------:R-:W2:Y:S01]  /*06f0*/  I2F.RP R14, R2 ;  /* 0x00000002000e7306 */ /* 0x000ea20000209400 */
[----:B-1----:R-:W-:Y:S02]  /*0700*/  IMAD.MOV R6, RZ, RZ, -R11 ;  /* 0x000000ffff067224 */ /* 0x002fe400078e0a0b */
[----:B------:R-:W-:Y:S02]  /*0710*/  IMAD.MOV.U32 R10, RZ, RZ, RZ ;  /* 0x000000ffff0a7224 */ /* 0x000fe400078e00ff */
[----:B------:R-:W-:-:S07]  /*0720*/  IMAD R9, R6, R3, RZ ;  /* 0x0000000306097224 */ /* 0x000fce00078e02ff */
[----:B------:R-:W-:Y:S01]  /*0730*/  @!P1 IMAD.IADD R7, R7, 0x1, -R0 ;  /* 0x0000000107079824 */ /* 0x000fe200078e0a00 */
[----:B------:R-:W-:Y:S01]  /*0740*/  @!P1 IADD3 R198, R198, 0x1, RZ ;  /* 0x00000001c6c69810 */ /* 0x000fe20007ffe0ff */
[----:B------:R-:W-:Y:S01]  /*0750*/  IMAD.HI.U32 R9, R11, R9, R10 ;  /* 0x000000090b097227 */ /* 0x000fe200078e000a */
[----:B------:R-:W-:Y:S01]  /*0760*/  ISETP.NE.AND P1, PT, R5, RZ, PT ;  /* 0x000000ff0500720c */ /* 0x000fe20003f25270 */
[----:B--2---:R-:W1:Y:S01]  /*0770*/  MUFU.RCP R14, R14 ;  /* 0x0000000e000e7308 */ /* 0x004e620000001000 */
[----:B------:R-:W-:Y:S02]  /*0780*/  ISETP.GE.U32.AND P2, PT, R7, R0, PT ;  /* 0x000000000700720c */ /* 0x000fe40003f46070 */
[----:B------:R-:W-:Y:S01]  /*0790*/  LOP3.LUT R0, R4, R5, RZ, 0x3c, !PT ;  /* 0x0000000504007212 */ /* 0x000fe200078e3cff */
[----:B------:R-:W2:Y:S03]  /*07a0*/  S2R R7, SR_TID.X ;  /* 0x0000000000077919 */ /* 0x000ea60000002100 */
[----:B------:R-:W-:-:S07]  /*07b0*/  ISETP.GE.AND P0, PT, R0, RZ, PT ;  /* 0x000000ff0000720c */ /* 0x000fce0003f06270 */
[----:B------:R-:W-:Y:S02]  /*07c0*/  @P2 IADD3 R198, R198, 0x1, RZ ;  /* 0x00000001c6c62810 */ /* 0x000fe40007ffe0ff */
[----:B-1----:R-:W-:-:S04]  /*07d0*/  IADD3 R14, R14, 0xffffffe, RZ ;  /* 0x0ffffffe0e0e7810 */ /* 0x002fc80007ffe0ff */
[----:B------:R-:W-:Y:S01]  /*07e0*/  @!P0 IMAD.MOV R198, RZ, RZ, -R198 ;  /* 0x000000ffffc68224 */ /* 0x000fe200078e0ac6 */
[----:B------:R-:W-:Y:S01]  /*07f0*/  @!P1 LOP3.LUT R198, RZ, R5, RZ, 0x33, !PT ;  /* 0x00000005ffc69212 */ /* 0x000fe200078e33ff */
[----:B------:R-:W1:Y:S01]  /*0800*/  F2I.FTZ.U32.TRUNC.NTZ R15, R14 ;  /* 0x0000000e000f7305 */ /* 0x000e62000021f000 */
[----:B------:R-:W-:-:S03]  /*0810*/  ISETP.GT.AND P0, PT, R238, 0x1f, PT ;  /* 0x0000001fee00780c */ /* 0x000fc60003f04270 */
[----:B------:R-:W-:Y:S01]  /*0820*/  IMAD.MOV R0, RZ, RZ, -R198 ;  /* 0x000000ffff007224 */ /* 0x000fe200078e0ac6 */
[----:B------:R-:W-:Y:S01]  /*0830*/  SEL R11, RZ, 0x10, !P0 ;  /* 0x00000010ff0b7807 */ /* 0x000fe20004000000 */
[----:B--2---:R-:W-:Y:S01]  /*0840*/  IMAD.SHL.U32 R12, R7, 0x8, RZ ;  /* 0x00000008070c7824 */ /* 0x004fe200078e00ff */
[--C-:B------:R-:W-:Y:S01]  /*0850*/  SHF.R.U32.HI R200, RZ, 0x5, R7.reuse ;  /* 0x00000005ffc87819 */ /* 0x100fe20000011607 */
[----:B------:R-:W-:Y:S01]  /*0860*/  IMAD R4, R5, R0, R4 ;  /* 0x0000000005047224 */ /* 0x000fe200078e0204 */
[--C-:B------:R-:W-:Y:S02]  /*0870*/  SHF.R.U32.HI R0, RZ, 0x2, R7.reuse ;  /* 0x00000002ff007819 */ /* 0x100fe40000011607 */
[----:B------:R-:W-:Y:S01]  /*0880*/  LOP3.LUT R211, R12, 0x18, R7, 0x48, !PT ;  /* 0x000000180cd37812 */ /* 0x000fe200078e4807 */
[----:B------:R-:W-:Y:S01]  /*0890*/  IMAD.IADD R199, R199, 0x1, R4 ;  /* 0x00000001c7c77824 */ /* 0x000fe200078e0204 */
[----:B------:R-:W-:Y:S02]  /*08a0*/  SGXT.U32 R0, R0, 0x5 ;  /* 0x000000050000781a */ /* 0x000fe40000000000 */
[----:B------:R-:W-:Y:S01]  /*08b0*/  SGXT.U32 R200, R200, 0x2 ;  /* 0x00000002c8c8781a */ /* 0x000fe20000000000 */
[----:B------:R-:W-:Y:S01]  /*08c0*/  IMAD.SHL.U32 R199, R199, 0x40, RZ ;  /* 0x00000040c7c77824 */ /* 0x000fe200078e00ff */
[----:B------:R-:W-:Y:S01]  /*08d0*/  LOP3.LUT R210, R0, 0x20, RZ, 0xfc, !PT ;  /* 0x0000002000d27812 */ /* 0x000fe200078efcff */
[----:B-1----:R-:W-:Y:S01]  /*08e0*/  IMAD.MOV R221, RZ, RZ, -R15 ;  /* 0x000000ffffdd7224 */ /* 0x002fe200078e0a0f */
[----:B------:R-:W-:Y:S01]  /*08f0*/  ISETP.GE.AND P0, PT, R200, c[0x0][0x180], PT ;  /* 0x00006000c8007a0c */ /* 0x000fe20003f06270 */
[----:B------:R-:W-:Y:S01]  /*0900*/  IMAD.MOV.U32 R14, RZ, RZ, RZ ;  /* 0x000000ffff0e7224 */ /* 0x000fe200078e00ff */
[C---:B------:R-:W-:Y:S01]  /*0910*/  LOP3.LUT R5, R199.reuse, R0, RZ, 0xfc, !PT ;  /* 0x00000000c7057212 */ /* 0x040fe200078efcff */
[--C-:B------:R-:W-:Y:S01]  /*0920*/  IMAD R210, R210, 0x20, R211.reuse ;  /* 0x00000020d2d27824 */ /* 0x100fe200078e02d3 */
[----:B------:R-:W-:Y:S01]  /*0930*/  LOP3.LUT R212, R12, 0x18, RZ, 0xc0, !PT ;  /* 0x000000180cd47812 */ /* 0x000fe200078ec0ff */
[----:B------:R-:W-:Y:S01]  /*0940*/  IMAD R211, R0, 0x20, R211 ;  /* 0x0000002000d37824 */ /* 0x000fe200078e02d3 */
[----:B------:R-:W-:Y:S01]  /*0950*/  LOP3.LUT R0, R199, 0x20, R0, 0xfe, !PT ;  /* 0x00000020c7007812 */ /* 0x000fe200078efe00 */
[----:B------:R-:W-:Y:S01]  /*0960*/  IMAD R221, R221, R2, RZ ;  /* 0x00000002dddd7224 */ /* 0x000fe200078e02ff */
[----:B------:R-:W-:Y:S01]  /*0970*/  SEL R4, R11, RZ, !P0 ;  /* 0x000000ff0b047207 */ /* 0x000fe20004000000 */
[----:B------:R-:W-:Y:S01]  /*0980*/  IMAD.SHL.U32 R211, R211, 0x2, RZ ;  /* 0x00000002d3d37824 */ /* 0x000fe200078e00ff */
[----:B------:R-:W-:Y:S01]  /*0990*/  IABS R8, R0 ;  /* 0x0000000000087213 */ /* 0x000fe20000000000 */
[----:B------:R-:W-:Y:S01]  /*09a0*/  IMAD.HI.U32 R221, R15, R221, R14 ;  /* 0x000000dd0fdd7227 */ /* 0x000fe200078e000e */
[----:B------:R-:W-:-:S02]  /*09b0*/  ISETP.GE.AND P1, PT, R212, c[0x0][0x180], PT ;  /* 0x00006000d4007a0c */ /* 0x000fc40003f26270 */
[----:B------:R-:W-:Y:S01]  /*09c0*/  ISETP.NE.U32.AND P4, PT, R4, RZ, PT ;  /* 0x000000ff0400720c */ /* 0x000fe20003f85070 */
[----:B------:R-:W-:Y:S01]  /*09d0*/  IMAD.HI.U32 R4, R9, R8, RZ ;  /* 0x0000000809047227 */ /* 0x000fe200078e00ff */
[----:B------:R-:W-:Y:S02]  /*09e0*/  SEL R6, R11, RZ, !P1 ;  /* 0x000000ff0b067207 */ /* 0x000fe40004800000 */
[----:B------:R-:W-:Y:S01]  /*09f0*/  IABS R10, R5 ;  /* 0x00000005000a7213 */ /* 0x000fe20000000000 */
[----:B------:R-:W-:Y:S01]  /*0a00*/  IMAD.MOV R4, RZ, RZ, -R4 ;  /* 0x000000ffff047224 */ /* 0x000fe200078e0a04 */
[----:B------:R-:W-:Y:S01]  /*0a10*/  ISETP.NE.U32.AND P2, PT, R6, RZ, PT ;  /* 0x000000ff0600720c */ /* 0x000fe20003f45070 */
[----:B------:R-:W-:Y:S01]  /*0a20*/  IMAD.SHL.U32 R210, R210, 0x2, RZ ;  /* 0x00000002d2d27824 */ /* 0x000fe200078e00ff */
[----:B------:R-:W-:Y:S01]  /*0a30*/  LOP3.LUT R13, R12, 0xf8, RZ, 0xc0, !PT ;  /* 0x000000f80c0d7812 */ /* 0x000fe200078ec0ff */
[----:B------:R-:W-:Y:S01]  /*0a40*/  IMAD.HI.U32 R6, R9, R10, RZ ;  /* 0x0000000a09067227 */ /* 0x000fe200078e00ff */
[----:B------:R-:W-:-:S02]  /*0a50*/  LOP3.LUT R219, R200, 0x4, RZ, 0xfc, !PT ;  /* 0x00000004c8db7812 */ /* 0x000fc400078efcff */
[----:B------:R-:W-:Y:S01]  /*0a60*/  ISETP.GE.AND P6, PT, R5, RZ, PT ;  /* 0x000000ff0500720c */ /* 0x000fe20003fc6270 */
[C---:B------:R-:W-:Y:S01]  /*0a70*/  IMAD R4, R3.reuse, R4, R8 ;  /* 0x0000000403047224 */ /* 0x040fe200078e0208 */
[C---:B------:R-:W-:Y:S01]  /*0a80*/  LOP3.LUT R218, R200.reuse, 0x8, RZ, 0xfc, !PT ;  /* 0x00000008c8da7812 */ /* 0x040fe200078efcff */
[----:B------:R-:W-:Y:S01]  /*0a90*/  IMAD.MOV R6, RZ, RZ, -R6 ;  /* 0x000000ffff067224 */ /* 0x000fe200078e0a06 */
[----:B------:R-:W-:Y:S01]  /*0aa0*/  LOP3.LUT R217, R200, 0xc, RZ, 0xfc, !PT ;  /* 0x0000000cc8d97812 */ /* 0x000fe200078efcff */
[----:B------:R-:W-:Y:S01]  /*0ab0*/  IMAD R198, R198, 0x100, R13 ;  /* 0x00000100c6c67824 */ /* 0x000fe200078e020d */
[C---:B------:R-:W-:Y:S01]  /*0ac0*/  ISETP.GT.U32.AND P0, PT, R3.reuse, R4, PT ;  /* 0x000000040300720c */ /* 0x040fe20003f04070 */
[C---:B------:R-:W-:Y:S01]  /*0ad0*/  IMAD R6, R3.reuse, R6, R10 ;  /* 0x0000000603067224 */ /* 0x040fe200078e020a */
[----:B------:R-:W-:Y:S01]  /*0ae0*/  SHF.R.U32.HI R9, RZ, 0x3, R12 ;  /* 0x00000003ff097819 */ /* 0x000fe2000001160c */
[----:B------:R-:W-:Y:S01]  /*0af0*/  IMAD.SHL.U32 R209, R200, 0x100, RZ ;  /* 0x00000100c8d17824 */ /* 0x000fe200078e00ff */
[----:B------:R-:W-:Y:S01]  /*0b00*/  IABS R8, R198 ;  /* 0x000000c600087213 */ /* 0x000fe20000000000 */
[----:B------:R-:W-:Y:S01]  /*0b10*/  IMAD.SHL.U32 R207, R218, 0x100, RZ ;  /* 0x00000100dacf7824 */ /* 0x000fe200078e00ff */
[----:B------:R-:W-:Y:S01]  /*0b20*/  ISETP.GT.U32.AND P1, PT, R3, R6, PT ;  /* 0x000000060300720c */ /* 0x000fe20003f24070 */
[----:B------:R-:W-:Y:S01]  /*0b30*/  IMAD.SHL.U32 R208, R219, 0x100, RZ ;  /* 0x00000100dbd07824 */ /* 0x000fe200078e00ff */
[----:B------:R-:W-:Y:S01]  /*0b40*/  LOP3.LUT R216, R200, 0x10, RZ, 0xfc, !PT ;  /* 0x00000010c8d87812 */ /* 0x000fe200078efcff */
[----:B------:R-:W-:Y:S01]  /*0b50*/  IMAD.HI.U32 R221, R221, R8, RZ ;  /* 0x00000008dddd7227 */ /* 0x000fe200078e00ff */
[----:B------:R-:W-:-:S02]  /*0b60*/  SGXT.U32 R9, R9, 0x5 ;  /* 0x000000050909781a */ /* 0x000fc40000000000 */
[C---:B------:R-:W-:Y:S01]  /*0b70*/  LOP3.LUT R215, R200.reuse, 0x14, RZ, 0xfc, !PT ;  /* 0x00000014c8d77812 */ /* 0x040fe200078efcff */
[----:B------:R-:W-:Y:S01]  /*0b80*/  IMAD.MOV R221, RZ, RZ, -R221 ;  /* 0x000000ffffdd7224 */ /* 0x000fe200078e0add */
[----:B------:R-:W-:Y:S01]  /*0b90*/  LOP3.LUT R214, R200, 0x18, RZ, 0xfc, !PT ;  /* 0x00000018c8d67812 */ /* 0x000fe200078efcff */
[--C-:B------:R-:W-:Y:S01]  /*0ba0*/  @!P0 IMAD.IADD R4, R4, 0x1, -R3.reuse ;  /* 0x0000000104048824 */ /* 0x100fe200078e0a03 */
[----:B------:R-:W-:Y:S01]  /*0bb0*/  ISETP.GE.AND P0, PT, R0, RZ, PT ;  /* 0x000000ff0000720c */ /* 0x000fe20003f06270 */
[----:B------:R-:W-:Y:S01]  /*0bc0*/  IMAD R221, R2, R221, R8 ;  /* 0x000000dd02dd7224 */ /* 0x000fe200078e0208 */
[----:B------:R-:W-:Y:S01]  /*0bd0*/  LOP3.LUT R10, R9, R200, RZ, 0x3c, !PT ;  /* 0x000000c8090a7212 */ /* 0x000fe200078e3cff */
[--C-:B------:R-:W-:Y:S01]  /*0be0*/  @!P1 IMAD.IADD R6, R6, 0x1, -R3.reuse ;  /* 0x0000000106069824 */ /* 0x100fe200078e0a03 */
[C---:B------:R-:W-:Y:S01]  /*0bf0*/  ISETP.GT.U32.AND P3, PT, R3.reuse, R4, PT ;  /* 0x000000040300720c */ /* 0x040fe20003f64070 */
[----:B------:R-:W-:Y:S01]  /*0c00*/  IMAD.MOV.U32 R8, RZ, RZ, 0x2 ;  /* 0x00000002ff087424 */ /* 0x000fe200078e00ff */
[----:B------:R-:W-:Y:S01]  /*0c10*/  ISETP.GT.U32.AND P1, PT, R2, R221, PT ;  /* 0x000000dd0200720c */ /* 0x000fe20003f24070 */
[----:B------:R-:W-:Y:S01]  /*0c20*/  IMAD.SHL.U32 R205, R216, 0x100, RZ ;  /* 0x00000100d8cd7824 */ /* 0x000fe200078e00ff */
[----:B------:R-:W-:Y:S01]  /*0c30*/  ISETP.GT.U32.AND P5, PT, R3, R6, PT ;  /* 0x000000060300720c */ /* 0x000fe20003fa4070 */
[----:B------:R-:W-:Y:S01]  /*0c40*/  IMAD.SHL.U32 R10, R10, 0x8, RZ ;  /* 0x000000080a0a7824 */ /* 0x000fe200078e00ff */
[----:B------:R-:W-:Y:S01]  /*0c50*/  LOP3.LUT R213, R200, 0x1c, RZ, 0xfc, !PT ;  /* 0x0000001cc8d57812 */ /* 0x000fe200078efcff */
[----:B------:R-:W-:Y:S01]  /*0c60*/  IMAD.SHL.U32 R203, R214, 0x100, RZ ;  /* 0x00000100d6cb7824 */ /* 0x000fe200078e00ff */
[----:B------:R-:W-:Y:S01]  /*0c70*/  LOP3.LUT R9, R9, 0x4, R200, 0x1e, !PT ;  /* 0x0000000409097812 */ /* 0x000fe200078e1ec8 */
[----:B------:R-:W-:Y:S01]  /*0c80*/  IMAD.SHL.U32 R206, R217, 0x100, RZ ;  /* 0x00000100d9ce7824 */ /* 0x000fe200078e00ff */
[C---:B------:R-:W-:Y:S01]  /*0c90*/  LOP3.LUT R209, R10.reuse, R209, RZ, 0xfc, !PT ;  /* 0x000000d10ad17212 */ /* 0x040fe200078efcff */
[----:B------:R-:W-:Y:S01]  /*0ca0*/  IMAD.SHL.U32 R204, R215, 0x100, RZ ;  /* 0x00000100d7cc7824 */ /* 0x000fe200078e00ff */
[----:B------:R-:W-:Y:S01]  /*0cb0*/  LOP3.LUT R207, R10, R207, RZ, 0xfc, !PT ;  /* 0x000000cf0acf7212 */ /* 0x000fe200078efcff */
[--C-:B------:R-:W-:Y:S01]  /*0cc0*/  @!P3 IMAD.IADD R4, R4, 0x1, -R3.reuse ;  /* 0x000000010404b824 */ /* 0x100fe200078e0a03 */
[----:B------:R-:W-:Y:S01]  /*0cd0*/  ISETP.GE.AND P3, PT, R219, c[0x0][0x180], PT ;  /* 0x00006000db007a0c */ /* 0x000fe20003f66270 */
[----:B------:R-:W-:Y:S01]  /*0ce0*/  @!P1 IMAD.IADD R221, R221, 0x1, -R2 ;  /* 0x00000001dddd9824 */ /* 0x000fe200078e0a02 */
[----:B------:R-:W-:Y:S01]  /*0cf0*/  ISETP.GE.AND P1, PT, R218, c[0x0][0x180], PT ;  /* 0x00006000da007a0c */ /* 0x000fe20003f26270 */
[----:B------:R-:W-:Y:S01]  /*0d00*/  @!P5 IMAD.IADD R6, R6, 0x1, -R3 ;  /* 0x000000010606d824 */ /* 0x000fe200078e0a03 */
[C---:B------:R-:W-:Y:S01]  /*0d10*/  SEL R0, R11.reuse, RZ, !P3 ;  /* 0x000000ff0b007207 */ /* 0x040fe20005800000 */
[----:B------:R-:W-:Y:S01]  /*0d20*/  @!P0 IMAD.MOV R4, RZ, RZ, -R4 ;  /* 0x000000ffff048224 */ /* 0x000fe200078e0a04 */
[----:B------:R-:W-:Y:S01]  /*0d30*/  ISETP.GT.U32.AND P3, PT, R2, R221, PT ;  /* 0x000000dd0200720c */ /* 0x000fe20003f64070 */
[----:B------:R-:W-:Y:S01]  /*0d40*/  @!P6 IMAD.MOV R6, RZ, RZ, -R6 ;  /* 0x000000ffff06e224 */ /* 0x000fe200078e0a06 */
[----:B------:R-:W-:Y:S01]  /*0d50*/  SEL R5, R11, RZ, !P1 ;  /* 0x000000ff0b057207 */ /* 0x000fe20004800000 */
[----:B------:R-:W-:Y:S01]  /*0d60*/  IMAD.SHL.U32 R9, R9, 0x8, RZ ;  /* 0x0000000809097824 */ /* 0x000fe200078e00ff */
[----:B------:R-:W-:Y:S01]  /*0d70*/  ISETP.NE.AND P5, PT, RZ, c[0x0][0x178], PT ;  /* 0x00005e00ff007a0c */ /* 0x000fe20003fa5270 */
[----:B------:R-:W-:Y:S01]  /*0d80*/  IMAD.SHL.U32 R202, R213, 0x100, RZ ;  /* 0x00000100d5ca7824 */ /* 0x000fe200078e00ff */
[----:B------:R-:W-:Y:S01]  /*0d90*/  LOP3.LUT R3, RZ, c[0x0][0x178], RZ, 0x33, !PT ;  /* 0x00005e00ff037a12 */ /* 0x000fe200078e33ff */
[----:B------:R-:W-:Y:S01]  /*0da0*/  IMAD.SHL.U32 R209, R209, 0x2, RZ ;  /* 0x00000002d1d17824 */ /* 0x000fe200078e00ff */
[----:B------:R-:W-:Y:S01]  /*0db0*/  ISETP.NE.U32.AND P0, PT, R5, RZ, PT ;  /* 0x000000ff0500720c */ /* 0x000fe20003f05070 */
[----:B------:R-:W-:Y:S01]  /*0dc0*/  IMAD.SHL.U32 R207, R207, 0x2, RZ ;  /* 0x00000002cfcf7824 */ /* 0x000fe200078e00ff */
[----:B------:R-:W-:-:S02]  /*0dd0*/  SEL R5, R3, R6, !P5 ;  /* 0x0000000603057207 */ /* 0x000fc40006800000 */
[----:B------:R-:W-:Y:S01]  /*0de0*/  SEL R3, R3, R4, !P5 ;  /* 0x0000000403037207 */ /* 0x000fe20006800000 */
[----:B------:R-:W-:Y:S01]  /*0df0*/  @!P3 IMAD.IADD R221, R221, 0x1, -R2 ;  /* 0x00000001ddddb824 */ /* 0x000fe200078e0a02 */
[----:B------:R-:W-:Y:S01]  /*0e00*/  ISETP.GE.AND P5, PT, R198, RZ, PT ;  /* 0x000000ffc600720c */ /* 0x000fe20003fa6270 */
[--C-:B------:R-:W-:Y:S01]  /*0e10*/  IMAD R232, R5, c[0x0][0x184], R212.reuse ;  /* 0x0000610005e87a24 */ /* 0x100fe200078e02d4 */
[----:B------:R-:W-:Y:S01]  /*0e20*/  ISETP.NE.AND P3, PT, RZ, c[0x0][0x17c], PT ;  /* 0x00005f00ff007a0c */ /* 0x000fe20003f65270 */
[----:B------:R-:W-:Y:S01]  /*0e30*/  IMAD R228, R3, c[0x0][0x184], R212 ;  /* 0x0000610003e47a24 */ /* 0x000fe200078e02d4 */
[----:B------:R-:W-:Y:S01]  /*0e40*/  ISETP.GE.AND P1, PT, R217, c[0x0][0x180], PT ;  /* 0x00006000d9007a0c */ /* 0x000fe20003f26270 */
[-C--:B------:R-:W-:Y:S01]  /*0e50*/  IMAD.WIDE R24, R232, R8.reuse, c[0x0][0x160] ;  /* 0x00005800e8187625 */ /* 0x080fe200078e0208 */
[----:B------:R-:W-:Y:S02]  /*0e60*/  ISETP.NE.U32.AND P6, PT, R0, RZ, PT ;  /* 0x000000ff0000720c */ /* 0x000fe40003fc5070 */
[----:B------:R-:W-:Y:S01]  /*0e70*/  SEL R0, R11, RZ, !P1 ;  /* 0x000000ff0b007207 */ /* 0x000fe20004800000 */
[----:B------:R-:W-:Y:S01]  /*0e80*/  IMAD.WIDE R22, R228, R8, c[0x0][0x160] ;  /* 0x00005800e4167625 */ /* 0x000fe200078e0208 */
[----:B------:R1:W-:Y:S01]  /*0e90*/  LDGSTS.E.BYPASS.LTC128B.128 [R211], [R24.64], P2 ;  /* 0x0000000018d37fae */ /* 0x0003e20009101d4a */
[----:B------:R-:W-:-:S02]  /*0ea0*/  LOP3.LUT R205, R10, R205, RZ, 0xfc, !PT ;  /* 0x000000cd0acd7212 */ /* 0x000fc400078efcff */
[----:B------:R-:W-:Y:S01]  /*0eb0*/  @!P5 IMAD.MOV R221, RZ, RZ, -R221 ;  /* 0x000000ffffddd224 */ /* 0x000fe200078e0add */
[----:B------:R-:W-:Y:S01]  /*0ec0*/  ISETP.GE.AND P5, PT, R216, c[0x0][0x180], PT ;  /* 0x00006000d8007a0c */ /* 0x000fe20003fa6270 */
[----:B------:R2:W-:Y:S01]  /*0ed0*/  LDGSTS.E.BYPASS.LTC128B.128 [R210], [R22.64], P2 ;  /* 0x0000000016d27fae */ /* 0x0005e20009101d4a */
[----:B------:R-:W-:Y:S01]  /*0ee0*/  @!P3 LOP3.LUT R221, RZ, c[0x0][0x17c], RZ, 0x33, !PT ;  /* 0x00005f00ffddba12 */ /* 0x000fe200078e33ff */
[----:B------:R-:W-:Y:S01]  /*0ef0*/  IMAD.SHL.U32 R205, R205, 0x2, RZ ;  /* 0x00000002cdcd7824 */ /* 0x000fe200078e00ff */
[----:B------:R-:W-:Y:S01]  /*0f00*/  ISETP.NE.U32.AND P1, PT, R0, RZ, PT ;  /* 0x000000ff0000720c */ /* 0x000fe20003f25070 */
[----:B------:R-:W0:Y:S01]  /*0f10*/  LDGDEPBAR ;  /* 0x00000000000079af */ /* 0x000e220000000000 */
[----:B------:R-:W-:Y:S01]  /*0f20*/  ISETP.GE.AND P3, PT, R215, c[0x0][0x180], PT ;  /* 0x00006000d7007a0c */ /* 0x000fe20003f66270 */
[----:B------:R-:W-:Y:S01]  /*0f30*/  IMAD R221, R200, c[0x0][0x188], R221 ;  /* 0x00006200c8dd7a24 */ /* 0x000fe200078e02dd */
[----:B------:R-:W-:Y:S02]  /*0f40*/  ISETP.GE.AND P2, PT, R214, c[0x0][0x180], PT ;  /* 0x00006000d6007a0c */ /* 0x000fe40003f46270 */
[----:B------:R-:W-:Y:S01]  /*0f50*/  SEL R0, R11, RZ, !P5 ;  /* 0x000000ff0b007207 */ /* 0x000fe20006800000 */
[----:B------:R-:W-:Y:S01]  /*0f60*/  IMAD R225, R226, 0x4, R221 ;  /* 0x00000004e2e17824 */ /* 0x000fe200078e02dd */
[----:B------:R-:W-:Y:S01]  /*0f70*/  ISETP.GE.AND P5, PT, R213, c[0x0][0x180], PT ;  /* 0x00006000d5007a0c */ /* 0x000fe20003fa6270 */
[----:B------:R-:W-:Y:S01]  /*0f80*/  IMAD.WIDE R20, R221, R8, c[0x0][0x168] ;  /* 0x00005a00dd147625 */ /* 0x000fe200078e0208 */
[----:B------:R-:W-:-:S02]  /*0f90*/  SEL R13, R11, RZ, !P3 ;  /* 0x000000ff0b0d7207 */ /* 0x000fc40005800000 */
[----:B------:R-:W-:Y:S01]  /*0fa0*/  ISETP.GE.AND P3, PT, R212, UR4, PT ;  /* 0x00000004d4007c0c */ /* 0x000fe2000bf66270 */
[----:B------:R-:W-:Y:S01]  /*0fb0*/  IMAD R229, R226, 0x4, R225 ;  /* 0x00000004e2e57824 */ /* 0x000fe200078e02e1 */
[----:B------:R-:W-:Y:S01]  /*0fc0*/  SEL R12, R11, RZ, !P2 ;  /* 0x000000ff0b0c7207 */ /* 0x000fe20005000000 */
[-C--:B------:R-:W-:Y:S01]  /*0fd0*/  IMAD.WIDE R16, R225, R8.reuse, c[0x0][0x168] ;  /* 0x00005a00e1107625 */ /* 0x080fe200078e0208 */
[----:B------:R-:W-:Y:S01]  /*0fe0*/  ISETP.GE.AND P2, PT, R200, UR4, PT ;  /* 0x00000004c8007c0c */ /* 0x000fe2000bf46270 */
[----:B------:R3:W-:Y:S01]  /*0ff0*/  LDGSTS.E.BYPASS.LTC128B.128 [R209+0x3000], [R20.64], P4 ;  /* 0x0300000014d17fae */ /* 0x0007e2000a101d4a */
[----:B------:R-:W-:Y:S01]  /*1000*/  SEL R11, R11, RZ, !P5 ;  /* 0x000000ff0b0b7207 */ /* 0x000fe20006800000 */
[----:B------:R-:W-:Y:S01]  /*1010*/  IMAD R233, R226, 0x4, R229 ;  /* 0x00000004e2e97824 */ /* 0x000fe200078e02e5 */
[----:B------:R-:W-:Y:S01]  /*1020*/  ISETP.GE.AND P5, PT, R219, UR4, PT ;  /* 0x00000004db007c0c */ /* 0x000fe2000bfa6270 */
[----:B------:R-:W-:Y:S01]  /*1030*/  IMAD.WIDE R14, R229, R8, c[0x0][0x168] ;  /* 0x00005a00e50e7625 */ /* 0x000fe200078e0208 */
[----:B------:R-:W-:-:S02]  /*1040*/  LOP3.LUT R203, R10, R203, RZ, 0xfc, !PT ;  /* 0x000000cb0acb7212 */ /* 0x000fc400078efcff */
[----:B------:R-:W-:Y:S01]  /*1050*/  SEL R10, RZ, 0x10, P3 ;  /* 0x00000010ff0a7807 */ /* 0x000fe20001800000 */
[C---:B------:R-:W-:Y:S01]  /*1060*/  IMAD R237, R226.reuse, 0x4, R233 ;  /* 0x00000004e2ed7824 */ /* 0x040fe200078e02e9 */
[----:B------:R-:W-:Y:S01]  /*1070*/  LOP3.LUT R208, R9, R208, RZ, 0xfc, !PT ;  /* 0x000000d009d07212 */ /* 0x000fe200078efcff */
[----:B------:R-:W-:Y:S01]  /*1080*/  IMAD.SHL.U32 R203, R203, 0x2, RZ ;  /* 0x00000002cbcb7824 */ /* 0x000fe200078e00ff */
[C---:B------:R-:W-:Y:S01]  /*1090*/  LOP3.LUT R206, R9.reuse, R206, RZ, 0xfc, !PT ;  /* 0x000000ce09ce7212 */ /* 0x040fe200078efcff */
[----:B------:R-:W-:Y:S01]  /*10a0*/  IMAD R241, R226, 0x4, R237 ;  /* 0x00000004e2f17824 */ /* 0x000fe200078e02ed */
[C---:B------:R-:W-:Y:S01]  /*10b0*/  LOP3.LUT R204, R9.reuse, R204, RZ, 0xfc, !PT ;  /* 0x000000cc09cc7212 */ /* 0x040fe200078efcff */
[----:B------:R-:W-:Y:S01]  /*10c0*/  IMAD.SHL.U32 R208, R208, 0x2, RZ ;  /* 0x00000002d0d07824 */ /* 0x000fe200078e00ff */
[----:B------:R-:W-:Y:S01]  /*10d0*/  LOP3.LUT R202, R9, R202, RZ, 0xfc, !PT ;  /* 0x000000ca09ca7212 */ /* 0x000fe200078efcff */
[----:B------:R-:W-:Y:S01]  /*10e0*/  IMAD.SHL.U32 R206, R206, 0x2, RZ ;  /* 0x00000002cece7824 */ /* 0x000fe200078e00ff */
[----:B------:R-:W-:Y:S01]  /*10f0*/  ISETP.GE.AND P3, PT, R218, UR4, PT ;  /* 0x00000004da007c0c */ /* 0x000fe2000bf66270 */
[C---:B------:R-:W-:Y:S01]  /*1100*/  IMAD R245, R226.reuse, 0x4, R241 ;  /* 0x00000004e2f57824 */ /* 0x040fe200078e02f1 */
[----:B------:R-:W-:Y:S01]  /*1110*/  SEL R19, RZ, 0x10, P2 ;  /* 0x00000010ff137807 */ /* 0x000fe20001000000 */
[----:B------:R4:W-:Y:S01]  /*1120*/  LDGSTS.E.BYPASS.LTC128B.128 [R208+0x3000], [R16.64], P6 ;  /* 0x0300000010d07fae */ /* 0x0009e2000b101d4a */
[----:B------:R-:W-:Y:S01]  /*1130*/  ISETP.GE.AND P2, PT, R217, UR4, PT ;  /* 0x00000004d9007c0c */ /* 0x000fe2000bf46270 */
[----:B------:R-:W-:Y:S01]  /*1140*/  IMAD R249, R226, 0x4, R245 ;  /* 0x00000004e2f97824 */ /* 0x000fe200078e02f5 */
[----:B------:R-:W-:Y:S01]  /*1150*/  SEL R9, RZ, 0x10, P5 ;  /* 0x00000010ff097807 */ /* 0x000fe20002800000 */
[----:B------:R1:W-:Y:S01]  /*1160*/  LDGSTS.E.BYPASS.LTC128B.128 [R207+0x3000], [R14.64], P0 ;  /* 0x030000000ecf7fae */ /* 0x0003e20008101d4a */
[----:B------:R-:W-:Y:S01]  /*1170*/  ISETP.GE.AND P5, PT, R216, UR4, PT ;  /* 0x00000004d8007c0c */ /* 0x000fe2000bfa6270 */
[----:B------:R-:W-:Y:S01]  /*1180*/  IMAD.SHL.U32 R204, R204, 0x2, RZ ;  /* 0x00000002cccc7824 */ /* 0x000fe200078e00ff */
[----:B------:R-:W-:Y:S01]  /*1190*/  SEL R6, RZ, 0x10, P3 ;  /* 0x00000010ff067807 */ /* 0x000fe20001800000 */
[----:B------:R-:W-:Y:S01]  /*11a0*/  IMAD.WIDE R26, R245, R8, c[0x0][0x168] ;  /* 0x00005a00f51a7625 */ /* 0x000fe200078e0208 */
[----:B------:R-:W-:-:S02]  /*11b0*/  ISETP.GE.AND P3, PT, R215, UR4, PT ;  /* 0x00000004d7007c0c */ /* 0x000fc4000bf66270 */
[----:B------:R-:W-:Y:S01]  /*11c0*/  SEL R5, RZ, 0x10, P2 ;  /* 0x00000010ff057807 */ /* 0x000fe20001000000 */
[----:B------:R-:W-:Y:S01]  /*11d0*/  IMAD.SHL.U32 R202, R202, 0x2, RZ ;  /* 0x00000002caca7824 */ /* 0x000fe200078e00ff */
[----:B------:R-:W-:Y:S01]  /*11e0*/  ISETP.GE.AND P2, PT, R214, UR4, PT ;  /* 0x00000004d6007c0c */ /* 0x000fe2000bf46270 */
[----:B------:R-:W-:Y:S01]  /*11f0*/  IMAD.WIDE R28, R249, R8, c[0x0][0x168] ;  /* 0x00005a00f91c7625 */ /* 0x000fe200078e0208 */
[----:B------:R-:W-:Y:S02]  /*1200*/  SEL R4, RZ, 0x10, P5 ;  /* 0x00000010ff047807 */ /* 0x000fe40002800000 */
[----:B------:R-:W-:Y:S01]  /*1210*/  ISETP.GE.AND P5, PT, R213, UR4, PT ;  /* 0x00000004d5007c0c */ /* 0x000fe2000bfa6270 */
[----:B------:R-:W-:Y:S01]  /*1220*/  UIADD3 UR4, UR8, -0x40, URZ ;  /* 0xffffffc008047890 */ /* 0x000fe2000fffe03f */
[----:B------:R-:W-:Y:S01]  /*1230*/  SEL R3, RZ, 0x10, P3 ;  /* 0x00000010ff037807 */ /* 0x000fe20001800000 */
[----:B------:R-:W-:Y:S01]  /*1240*/  IMAD.SHL.U32 R226, R226, 0x20, RZ ;  /* 0x00000020e2e27824 */ /* 0x000fe200078e00ff */
[----:B------:R-:W-:-:S02]  /*1250*/  ISETP.NE.U32.AND P3, PT, R0, RZ, PT ;  /* 0x000000ff0000720c */ /* 0x000fc40003f65070 */
[----:B------:R-:W-:Y:S01]  /*1260*/  SEL R2, RZ, 0x10, P2 ;  /* 0x00000010ff027807 */ /* 0x000fe20001000000 */
[----:B---3--:R-:W-:Y:S01]  /*1270*/  IMAD.WIDE R20, R226, 0x2, R20 ;  /* 0x00000002e2147825 */ /* 0x008fe200078e0214 */
[----:B------:R-:W-:Y:S02]  /*1280*/  ISETP.GT.AND P2, PT, R238, 0x3f, PT ;  /* 0x0000003fee00780c */ /* 0x000fe40003f44270 */
[----:B------:R-:W-:Y:S01]  /*1290*/  SEL R0, RZ, 0x10, P5 ;  /* 0x00000010ff007807 */ /* 0x000fe20002800000 */
[----:B----4-:R-:W-:Y:S01]  /*12a0*/  IMAD.WIDE R16, R226, 0x2, R16 ;  /* 0x00000002e2107825 */ /* 0x010fe200078e0210 */
[----:B------:R-:W-:Y:S02]  /*12b0*/  SEL R10, R10, RZ, P2 ;  /* 0x000000ff0a0a7207 */ /* 0x000fe40001000000 */
[----:B------:R-:W-:Y:S01]  /*12c0*/  SEL R19, R19, RZ, P2 ;  /* 0x000000ff13137207 */ /* 0x000fe20001000000 */
[----:B-1----:R-:W-:Y:S01]  /*12d0*/  IMAD.WIDE R14, R226, 0x2, R14 ;  /* 0x00000002e20e7825 */ /* 0x002fe200078e020e */
[----:B------:R-:W-:-:S02]  /*12e0*/  SEL R9, R9, RZ, P2 ;  /* 0x000000ff09097207 */ /* 0x000fc40001000000 */
[----:B------:R-:W-:Y:S02]  /*12f0*/  SEL R6, R6, RZ, P2 ;  /* 0x000000ff06067207 */ /* 0x000fe40001000000 */
[----:B------:R-:W-:Y:S02]  /*1300*/  SEL R5, R5, RZ, P2 ;  /* 0x000000ff05057207 */ /* 0x000fe40001000000 */
[----:B------:R-:W-:Y:S02]  /*1310*/  SEL R4, R4, RZ, P2 ;  /* 0x000000ff04047207 */ /* 0x000fe40001000000 */
[----:B------:R-:W-:Y:S02]  /*1320*/  SEL R3, R3, RZ, P2 ;  /* 0x000000ff03037207 */ /* 0x000fe40001000000 */
[----:B------:R-:W-:Y:S02]  /*1330*/  SEL R2, R2, RZ, P2 ;  /* 0x000000ff02027207 */ /* 0x000fe40001000000 */
[----:B------:R-:W-:-:S02]  /*1340*/  SEL R0, R0, RZ, P2 ;  /* 0x000000ff00007207 */ /* 0x000fc40001000000 */
[----:B------:R-:W-:Y:S02]  /*1350*/  ISETP.GE.AND P2, PT, R212, UR4, PT ;  /* 0x00000004d4007c0c */ /* 0x000fe4000bf46270 */
[----:B------:R-:W-:Y:S02]  /*1360*/  ISETP.NE.U32.AND P5, PT, R13, RZ, PT ;  /* 0x000000ff0d00720c */ /* 0x000fe40003fa5070 */
[----:B------:R-:W-:Y:S01]  /*1370*/  ISETP.NE.U32.AND P4, PT, R12, RZ, PT ;  /* 0x000000ff0c00720c */ /* 0x000fe20003f85070 */
[-C--:B------:R-:W-:Y:S01]  /*1380*/  IMAD.WIDE R12, R233, R8.reuse, c[0x0][0x168] ;  /* 0x00005a00e90c7625 */ /* 0x080fe200078e0208 */
[----:B------:R-:W-:Y:S02]  /*1390*/  SEL R18, RZ, 0x10, P2 ;  /* 0x00000010ff127807 */ /* 0x000fe40001000000 */
[----:B------:R-:W-:Y:S02]  /*13a0*/  ISETP.GT.AND P0, PT, R238, 0x5f, PT ;  /* 0x0000005fee00780c */ /* 0x000fe40003f04270 */
[----:B------:R-:W-:Y:S01]  /*13b0*/  ISETP.NE.U32.AND P2, PT, R11, RZ, PT ;  /* 0x000000ff0b00720c */ /* 0x000fe20003f45070 */
[----:B------:R1:W-:Y:S01]  /*13c0*/  LDGSTS.E.BYPASS.LTC128B.128 [R206+0x3000], [R12.64], P1 ;  /* 0x030000000cce7fae */ /* 0x0003e20008901d4a */
[----:B------:R-:W-:Y:S01]  /*13d0*/  ISETP.NE.U32.AND P6, PT, R10, RZ, PT ;  /* 0x000000ff0a00720c */ /* 0x000fe20003fc5070 */
[----:B------:R-:W-:Y:S01]  /*13e0*/  IMAD.WIDE R10, R237, R8, c[0x0][0x168] ;  /* 0x00005a00ed0a7625 */ /* 0x000fe200078e0208 */
[----:B------:R-:W-:-:S02]  /*13f0*/  SEL R18, R18, RZ, P0 ;  /* 0x000000ff12127207 */ /* 0x000fc40000000000 */
[----:B------:R-:W-:Y:S02]  /*1400*/  ISETP.NE.U32.AND P1, PT, R19, RZ, PT ;  /* 0x000000ff1300720c */ /* 0x000fe40003f25070 */
[----:B------:R3:W-:Y:S01]  /*1410*/  LDGSTS.E.BYPASS.LTC128B.128 [R205+0x3000], [R10.64], P3 ;  /* 0x030000000acd7fae */ /* 0x0007e20009901d4a */
[----:B------:R-:W-:Y:S01]  /*1420*/  ISETP.NE.U32.AND P3, PT, R18, RZ, PT ;  /* 0x000000ff1200720c */ /* 0x000fe20003f65070 */
[----:B------:R-:W-:Y:S01]  /*1430*/  IMAD.WIDE R18, R241, R8, c[0x0][0x168] ;  /* 0x00005a00f1127625 */ /* 0x000fe200078e0208 */
[----:B------:R-:W-:-:S03]  /*1440*/  SHF.R.U32.HI R36, RZ, 0x4, R7 ;  /* 0x00000004ff247819 */ /* 0x000fc60000011607 */
[----:B------:R-:W-:Y:S01]  /*1450*/  IMAD.MOV.U32 R8, RZ, RZ, RZ ;  /* 0x000000ffff087224 */ /* 0x000fe200078e00ff */
[----:B------:R4:W-:Y:S01]  /*1460*/  LDGSTS.E.BYPASS.LTC128B.128 [R204+0x3000], [R18.64], P5 ;  /* 0x0300000012cc7fae */ /* 0x0009e2000a901d4a */
[----:B------:R-:W-:Y:S02]  /*1470*/  ISETP.NE.U32.AND P5, PT, R9, RZ, PT ;  /* 0x000000ff0900720c */ /* 0x000fe40003fa5070 */
[----:B------:R-:W-:Y:S01]  /*1480*/  SGXT.U32 R36, R36, 0x1 ;  /* 0x000000012424781a */ /* 0x000fe20000000000 */
[----:B------:R2:W-:Y:S01]  /*1490*/  LDGSTS.E.BYPASS.LTC128B.128 [R203+0x3000], [R26.64], P4 ;  /* 0x030000001acb7fae */ /* 0x0005e2000a101d4a */
[----:B------:R-:W-:-:S03]  /*14a0*/  ISETP.NE.U32.AND P4, PT, R6, RZ, PT ;  /* 0x000000ff0600720c */ /* 0x000fc60003f85070 */
[----:B------:R2:W-:Y:S01]  /*14b0*/  LDGSTS.E.BYPASS.LTC128B.128 [R202+0x3000], [R28.64], P2 ;  /* 0x030000001cca7fae */ /* 0x0005e20009101d4a */
[----:B------:R-:W-:Y:S01]  /*14c0*/  ISETP.NE.U32.AND P2, PT, R5, RZ, PT ;  /* 0x000000ff0500720c */ /* 0x000fe20003f45070 */
[----:B------:R-:W-:Y:S02]  /*14d0*/  IMAD.SHL.U32 R5, R36, 0x4, RZ ;  /* 0x0000000424057824 */ /* 0x000fe400078e00ff */
[----:B------:R-:W0:Y:S01]  /*14e0*/  LDGDEPBAR ;  /* 0x00000000000079af */ /* 0x000e220000000000 */
[----:B-1----:R-:W-:-:S03]  /*14f0*/  IMAD.WIDE R12, R226, 0x2, R12 ;  /* 0x00000002e20c7825 */ /* 0x002fc600078e020c */
[----:B------:R-:W-:Y:S01]  /*1500*/  BAR.SYNC.DEFER_BLOCKING 0x0 ;  /* 0x0000000000007b1d */ /* 0x000fe20000010000 */
[----:B---3--:R-:W-:-:S04]  /*1510*/  IMAD.WIDE R10, R226, 0x2, R10 ;  /* 0x00000002e20a7825 */ /* 0x008fc800078e020a */
[----:B----4-:R-:W-:-:S04]  /*1520*/  IMAD.WIDE R18, R226, 0x2, R18 ;  /* 0x00000002e2127825 */ /* 0x010fc800078e0212 */
[----:B--2---:R-:W-:-:S04]  /*1530*/  IMAD.WIDE R26, R226, 0x2, R26 ;  /* 0x00000002e21a7825 */ /* 0x004fc800078e021a */
[----:B------:R-:W-:Y:S01]  /*1540*/  IMAD.WIDE R28, R226, 0x2, R28 ;  /* 0x00000002e21c7825 */ /* 0x000fe200078e021c */
[----:B------:R-:W-:Y:S01]  /*1550*/  @!PT LDS RZ, [RZ] ;  /* 0x00000000fffff984 */ /* 0x000fe20000000800 */
[----:B------:R-:W-:Y:S01]  /*1560*/  @!PT LDS RZ, [RZ] ;  /* 0x00000000fffff984 */ /* 0x000fe20000000800 */
[----:B------:R-:W-:Y:S01]  /*1570*/  @!PT LDS RZ, [RZ] ;  /* 0x00000000fffff984 */ /* 0x000fe20000000800 */
[----:B------:R1:W-:Y:S04]  /*1580*/  LDGSTS.E.BYPASS.LTC128B.128 [R211+0x1000], [R24.64+0x40], P6 ;  /* 0x0100004018d37fae */ /* 0x0003e8000b101d4a */
[----:B------:R2:W-:Y:S01]  /*1590*/  LDGSTS.E.BYPASS.LTC128B.128 [R210+0x1000], [R22.64+0x40], P6 ;  /* 0x0100004016d27fae */ /* 0x0005e2000b101d4a */
[----:B------:R-:W-:Y:S02]  /*15a0*/  ISETP.NE.U32.AND P6, PT, R4, RZ, PT ;  /* 0x000000ff0400720c */ /* 0x000fe40003fc5070 */
[----:B------:R-:W-:Y:S01]  /*15b0*/  LOP3.LUT R4, R7, 0xf, RZ, 0xc0, !PT ;  /* 0x0000000f07047812 */ /* 0x000fe200078ec0ff */
[----:B------:R-:W0:Y:S04]  /*15c0*/  LDGDEPBAR ;  /* 0x00000000000079af */ /* 0x000e280000000000 */
[----:B------:R3:W-:Y:S01]  /*15d0*/  LDGSTS.E.BYPASS.LTC128B.128 [R209+0x7000], [R20.64], P1 ;  /* 0x0700000014d17fae */ /* 0x0007e20008901d4a */
[----:B------:R-:W-:-:S03]  /*15e0*/  ISETP.NE.U32.AND P1, PT, R3, RZ, PT ;  /* 0x000000ff0300720c */ /* 0x000fc60003f25070 */
[----:B------:R4:W-:Y:S01]  /*15f0*/  LDGSTS.E.BYPASS.LTC128B.128 [R208+0x7000], [R16.64], P5 ;  /* 0x0700000010d07fae */ /* 0x0009e2000a901d4a */
[----:B------:R-:W-:-:S03]  /*1600*/  ISETP.NE.U32.AND P5, PT, R2, RZ, PT ;  /* 0x000000ff0200720c */ /* 0x000fc60003fa5070 */
[----:B------:R1:W-:Y:S01]  /*1610*/  LDGSTS.E.BYPASS.LTC128B.128 [R207+0x7000], [R14.64], P4 ;  /* 0x070000000ecf7fae */ /* 0x0003e2000a101d4a */
[----:B------:R-:W-:-:S03]  /*1620*/  ISETP.GE.AND P4, PT, R200, UR4, PT ;  /* 0x00000004c8007c0c */ /* 0x000fc6000bf86270 */
[----:B------:R1:W-:Y:S01]  /*1630*/  LDGSTS.E.BYPASS.LTC128B.128 [R206+0x7000], [R12.64], P2 ;  /* 0x070000000cce7fae */ /* 0x0003e20009101d4a */
[----:B------:R-:W-:Y:S02]  /*1640*/  SEL R2, RZ, 0x10, P4 ;  /* 0x00000010ff027807 */ /* 0x000fe40002000000 */
[----:B------:R-:W-:Y:S01]  /*1650*/  ISETP.NE.U32.AND P4, PT, R0, RZ, PT ;  /* 0x000000ff0000720c */ /* 0x000fe20003f85070 */
[----:B------:R2:W-:Y:S01]  /*1660*/  LDGSTS.E.BYPASS.LTC128B.128 [R205+0x7000], [R10.64], P6 ;  /* 0x070000000acd7fae */ /* 0x0005e2000b101d4a */
[----:B------:R-:W-:Y:S02]  /*1670*/  ISETP.GE.AND P2, PT, R219, UR4, PT ;  /* 0x00000004db007c0c */ /* 0x000fe4000bf46270 */
[----:B------:R-:W-:Y:S01]  /*1680*/  SEL R2, R2, RZ, P0 ;  /* 0x000000ff02027207 */ /* 0x000fe20000000000 */
[----:B------:R2:W-:Y:S01]  /*1690*/  LDGSTS.E.BYPASS.LTC128B.128 [R204+0x7000], [R18.64], P1 ;  /* 0x0700000012cc7fae */ /* 0x0005e20008901d4a */
[----:B------:R-:W-:Y:S02]  /*16a0*/  SEL R0, RZ, 0x10, P2 ;  /* 0x00000010ff007807 */ /* 0x000fe40001000000 */
[----:B------:R-:W-:Y:S01]  /*16b0*/  ISETP.GE.AND P6, PT, R218, UR4, PT ;  /* 0x00000004da007c0c */ /* 0x000fe2000bfc6270 */
[----:B------:R2:W-:Y:S01]  /*16c0*/  LDGSTS.E.BYPASS.LTC128B.128 [R203+0x7000], [R26.64], P5 ;  /* 0x070000001acb7fae */ /* 0x0005e2000a901d4a */
[----:B------:R-:W-:-:S02]  /*16d0*/  SEL R0, R0, RZ, P0 ;  /* 0x000000ff00007207 */ /* 0x000fc40000000000 */
[----:B------:R-:W-:Y:S01]  /*16e0*/  ISETP.GE.AND P2, PT, R217, UR4, PT ;  /* 0x00000004d9007c0c */ /* 0x000fe2000bf46270 */
[----:B------:R2:W-:Y:S01]  /*16f0*/  LDGSTS.E.BYPASS.LTC128B.128 [R202+0x7000], [R28.64], P4 ;  /* 0x070000001cca7fae */ /* 0x0005e2000a101d4a */
[----:B------:R-:W-:Y:S01]  /*1700*/  ISETP.NE.U32.AND P1, PT, R2, RZ, PT ;  /* 0x000000ff0200720c */ /* 0x000fe20003f25070 */
[----:B---3--:R-:W-:Y:S01]  /*1710*/  IMAD.WIDE R20, R226, 0x2, R20 ;  /* 0x00000002e2147825 */ /* 0x008fe200078e0214 */
[----:B------:R-:W-:Y:S01]  /*1720*/  SEL R2, RZ, 0x10, P6 ;  /* 0x00000010ff027807 */ /* 0x000fe20003000000 */
[----:B------:R-:W0:Y:S04]  /*1730*/  LDGDEPBAR ;  /* 0x00000000000079af */ /* 0x000e280000000000 */
[----:B------:R-:W-:Y:S01]  /*1740*/  BAR.SYNC.DEFER_BLOCKING 0x0 ;  /* 0x0000000000007b1d */ /* 0x000fe20000010000 */
[----:B------:R-:W-:Y:S01]  /*1750*/  ISETP.NE.U32.AND P6, PT, R0, RZ, PT ;  /* 0x000000ff0000720c */ /* 0x000fe20003fc5070 */
[----:B----4-:R-:W-:Y:S01]  /*1760*/  IMAD.WIDE R16, R226, 0x2, R16 ;  /* 0x00000002e2107825 */ /* 0x010fe200078e0210 */
[----:B------:R-:W-:-:S02]  /*1770*/  SEL R0, RZ, 0x10, P2 ;  /* 0x00000010ff007807 */ /* 0x000fc40001000000 */
[----:B------:R-:W-:Y:S01]  /*1780*/  ISETP.GE.AND P2, PT, R216, UR4, PT ;  /* 0x00000004d8007c0c */ /* 0x000fe2000bf46270 */
[----:B-1----:R-:W-:Y:S01]  /*1790*/  IMAD.WIDE R14, R226, 0x2, R14 ;  /* 0x00000002e20e7825 */ /* 0x002fe200078e020e */
[----:B------:R-:W-:Y:S02]  /*17a0*/  SEL R0, R0, RZ, P0 ;  /* 0x000000ff00007207 */ /* 0x000fe40000000000 */
[----:B------:R-:W-:Y:S02]  /*17b0*/  SEL R2, R2, RZ, P0 ;  /* 0x000000ff02027207 */ /* 0x000fe40000000000 */
[----:B------:R-:W-:Y:S02]  /*17c0*/  ISETP.NE.U32.AND P4, PT, R0, RZ, PT ;  /* 0x000000ff0000720c */ /* 0x000fe40003f85070 */
[----:B------:R-:W-:Y:S02]  /*17d0*/  SEL R0, RZ, 0x10, P2 ;  /* 0x00000010ff007807 */ /* 0x000fe40001000000 */
[----:B------:R-:W-:Y:S01]  /*17e0*/  ISETP.GE.AND P2, PT, R215, UR4, PT ;  /* 0x00000004d7007c0c */ /* 0x000fe2000bf46270 */
[----:B--2---:R-:W-:Y:S01]  /*17f0*/  IMAD.WIDE R26, R226, 0x2, R26 ;  /* 0x00000002e21a7825 */ /* 0x004fe200078e021a */
[----:B------:R-:W-:-:S02]  /*1800*/  ISETP.NE.U32.AND P5, PT, R2, RZ, PT ;  /* 0x000000ff0200720c */ /* 0x000fc40003fa5070 */
[----:B------:R-:W-:Y:S01]  /*1810*/  SEL R2, RZ, 0x10, P2 ;  /* 0x00000010ff027807 */ /* 0x000fe20001000000 */
[----:B------:R-:W-:Y:S01]  /*1820*/  IMAD.WIDE R28, R226, 0x2, R28 ;  /* 0x00000002e21c7825 */ /* 0x000fe200078e021c */
[----:B------:R-:W-:Y:S02]  /*1830*/  SEL R0, R0, RZ, P0 ;  /* 0x000000ff00007207 */ /* 0x000fe40000000000 */
[----:B------:R-:W-:Y:S01]  /*1840*/  ISETP.GE.AND P2, PT, R214, UR4, PT ;  /* 0x00000004d6007c0c */ /* 0x000fe2000bf46270 */
[----:B------:R-:W-:Y:S01]  /*1850*/  @!PT LDS RZ, [RZ] ;  /* 0x00000000fffff984 */ /* 0x000fe20000000800 */
[----:B------:R-:W-:Y:S01]  /*1860*/  @!PT LDS RZ, [RZ] ;  /* 0x00000000fffff984 */ /* 0x000fe20000000800 */
[----:B------:R-:W-:Y:S01]  /*1870*/  @!PT LDS RZ, [RZ] ;  /* 0x00000000fffff984 */ /* 0x000fe20000000800 */
[----:B------:R1:W-:Y:S01]  /*1880*/  LDGSTS.E.BYPASS.LTC128B.128 [R211+0x2000], [R24.64+0x80], P3 ;  /* 0x0200008018d37fae */ /* 0x0003e20009901d4a */
[----:B------:R-:W-:Y:S02]  /*1890*/  SEL R2, R2, RZ, P0 ;  /* 0x000000ff02027207 */ /* 0x000fe40000000000 */
[----:B------:R-:W-:Y:S01]  /*18a0*/  SEL R3, RZ, 0x10, P2 ;  /* 0x00000010ff037807 */ /* 0x000fe20001000000 */
[----:B------:R2:W-:Y:S01]  /*18b0*/  LDGSTS.E.BYPASS.LTC128B.128 [R210+0x2000], [R22.64+0x80], P3 ;  /* 0x0200008016d27fae */ /* 0x0005e20009901d4a */
[----:B------:R-:W-:-:S02]  /*18c0*/  ISETP.NE.U32.AND P3, PT, R0, RZ, PT ;  /* 0x000000ff0000720c */ /* 0x000fc40003f65070 */
[----:B------:R-:W-:Y:S01]  /*18d0*/  SEL R3, R3, RZ, P0 ;  /* 0x000000ff03037207 */ /* 0x000fe20000000000 */
[----:B------:R-:W0:Y:S01]  /*18e0*/  LDGDEPBAR ;  /* 0x00000000000079af */ /* 0x000e220000000000 */
[----:B------:R-:W-:Y:S02]  /*18f0*/  ISETP.NE.U32.AND P2, PT, R2, RZ, PT ;  /* 0x000000ff0200720c */ /* 0x000fe40003f45070 */
[----:B------:R-:W-:Y:S01]  /*1900*/  LOP3.LUT R2, R5, R200, RZ, 0xfc, !PT ;  /* 0x000000c805027212 */ /* 0x000fe200078efcff */
[----:B------:R3:W-:Y:S01]  /*1910*/  LDGSTS.E.BYPASS.LTC128B.128 [R209+0xb000], [R20.64], P1 ;  /* 0x0b00000014d17fae */ /* 0x0007e20008901d4a */
[----:B------:R-:W-:Y:S01]  /*1920*/  ISETP.GE.AND P1, PT, R213, UR4, PT ;  /* 0x00000004d5007c0c */ /* 0x000fe2000bf26270 */
[----:B------:R-:W-:Y:S01]  /*1930*/  IMAD.SHL.U32 R5, R4, 0x100, RZ ;  /* 0x0000010004057824 */ /* 0x000fe200078e00ff */
[----:B------:R-:W-:Y:S01]  /*1940*/  LOP3.LUT R6, R2, 0x7, R7, 0x78, !PT ;  /* 0x0000000702067812 */ /* 0x000fe200078e7807 */
[----:B------:R4:W-:Y:S01]  /*1950*/  LDGSTS.E.BYPASS.LTC128B.128 [R208+0xb000], [R16.64], P6 ;  /* 0x0b00000010d07fae */ /* 0x0009e2000b101d4a */
[----:B------:R-:W-:Y:S01]  /*1960*/  SEL R0, RZ, 0x10, P1 ;  /* 0x00000010ff007807 */ /* 0x000fe20000800000 */
[----:B------:R-:W-:Y:S01]  /*1970*/  IMAD.SHL.U32 R4, R4, 0x20, RZ ;  /* 0x0000002004047824 */ /* 0x000fe200078e00ff */
[----:B------:R-:W-:Y:S01]  /*1980*/  ISETP.NE.U32.AND P1, PT, R3, RZ, PT ;  /* 0x000000ff0300720c */ /* 0x000fe20003f25070 */
[----:B------:R4:W-:Y:S01]  /*1990*/  LDGSTS.E.BYPASS.LTC128B.128 [R207+0xb000], [R14.64], P5 ;  /* 0x0b0000000ecf7fae */ /* 0x0009e2000a901d4a */
[----:B------:R-:W-:Y:S01]  /*19a0*/  SEL R0, R0, RZ, P0 ;  /* 0x000000ff00007207 */ /* 0x000fe20000000000 */
[----:B------:R-:W-:Y:S01]  /*19b0*/  IMAD.SHL.U32 R6, R6, 0x8, RZ ;  /* 0x0000000806067824 */ /* 0x000fe200078e00ff */
[----:B------:R-:W-:-:S02]  /*19c0*/  LOP3.LUT R196, R2, 0x8, RZ, 0xfc, !PT ;  /* 0x0000000802c47812 */ /* 0x000fc400078efcff */
[----:B------:R-:W-:Y:S01]  /*19d0*/  ISETP.NE.U32.AND P0, PT, R0, RZ, PT ;  /* 0x000000ff0000720c */ /* 0x000fe20003f05070 */
[----:B-1----:R-:W-:Y:S01]  /*19e0*/  IMAD.WIDE R24, R226, 0x2, R18 ;  /* 0x00000002e2187825 */ /* 0x002fe200078e0212 */
[C---:B------:R-:W-:Y:S02]  /*19f0*/  LOP3.LUT R0, R2.reuse, 0x10, RZ, 0xfc, !PT ;  /* 0x0000001002007812 */ /* 0x040fe400078efcff */
[----:B------:R-:W-:Y:S01]  /*1a00*/  LOP3.LUT R2, R2, 0x18, RZ, 0xfc, !PT ;  /* 0x0000001802027812 */ /* 0x000fe200078efcff */
[----:B--2---:R-:W-:Y:S01]  /*1a10*/  IMAD.WIDE R22, R226, 0x2, R10 ;  /* 0x00000002e2167825 */ /* 0x004fe200078e020a */
[--C-:B------:R-:W-:Y:S02]  /*1a20*/  LOP3.LUT R196, R196, 0x7, R7.reuse, 0x78, !PT ;  /* 0x00000007c4c47812 */ /* 0x100fe400078e7807 */
[--C-:B------:R-:W-:Y:S01]  /*1a30*/  LOP3.LUT R0, R0, 0x7, R7.reuse, 0x78, !PT ;  /* 0x0000000700007812 */ /* 0x100fe200078e7807 */
[----:B------:R-:W-:Y:S01]  /*1a40*/  IMAD.MOV.U32 R10, RZ, RZ, RZ ;  /* 0x000000ffff0a7224 */ /* 0x000fe200078e00ff */
[----:B------:R-:W-:Y:S01]  /*1a50*/  LOP3.LUT R2, R2, 0x7, R7, 0x78, !PT ;  /* 0x0000000702027812 */ /* 0x000fe200078e7807 */
[----:B------:R-:W-:Y:S01]  /*1a60*/  IMAD R196, R196, 0x8, R5 ;  /* 0x00000008c4c47824 */ /* 0x000fe200078e0205 */
[----:B------:R-:W-:Y:S01]  /*1a70*/  SHF.R.U32.HI R7, RZ, 0x1, R7 ;  /* 0x00000001ff077819 */ /* 0x000fe20000011607 */
[----:B---3--:R-:W-:Y:S01]  /*1a80*/  IMAD.WIDE R20, R226, 0x2, R12 ;  /* 0x00000002e2147825 */ /* 0x008fe200078e020c */
[----:B------:R-:W-:-:S02]  /*1a90*/  LOP3.LUT R197, R6, R5, RZ, 0xfc, !PT ;  /* 0x0000000506c57212 */ /* 0x000fc400078efcff */
[----:B------:R-:W-:Y:S01]  /*1aa0*/  SGXT.U32 R7, R7, 0x2 ;  /* 0x000000020707781a */ /* 0x000fe20000000000 */
[--C-:B------:R-:W-:Y:S01]  /*1ab0*/  IMAD R3, R0, 0x8, R5.reuse ;  /* 0x0000000800037824 */ /* 0x100fe200078e0205 */
[----:B------:R1:W-:Y:S01]  /*1ac0*/  LDGSTS.E.BYPASS.LTC128B.128 [R206+0xb000], [R20.64], P4 ;  /* 0x0b00000014ce7fae */ /* 0x0003e2000a101d4a */
[----:B------:R-:W-:Y:S01]  /*1ad0*/  IMAD R2, R2, 0x8, R5 ;  /* 0x0000000802027824 */ /* 0x000fe200078e0205 */
[----:B------:R-:W-:Y:S01]  /*1ae0*/  LOP3.LUT R201, R36, R7, RZ, 0x3c, !PT ;  /* 0x0000000724c97212 */ /* 0x000fe200078e3cff */
[----:B------:R-:W-:Y:S01]  /*1af0*/  IMAD.SHL.U32 R197, R197, 0x2, RZ ;  /* 0x00000002c5c57824 */ /* 0x000fe200078e00ff */
[----:B------:R2:W-:Y:S01]  /*1b00*/  LDGSTS.E.BYPASS.LTC128B.128 [R205+0xb000], [R22.64], P3 ;  /* 0x0b00000016cd7fae */ /* 0x0005e20009901d4a */
[----:B------:R-:W-:Y:S02]  /*1b10*/  IMAD.SHL.U32 R196, R196, 0x2, RZ ;  /* 0x00000002c4c47824 */ /* 0x000fe400078e00ff */
[----:B------:R-:W-:Y:S01]  /*1b20*/  IMAD.SHL.U32 R201, R201, 0x8, RZ ;  /* 0x00000008c9c97824 */ /* 0x000fe200078e00ff */
[----:B------:R3:W-:Y:S01]  /*1b30*/  LDGSTS.E.BYPASS.LTC128B.128 [R204+0xb000], [R24.64], P2 ;  /* 0x0b00000018cc7fae */ /* 0x0007e20009101d4a */
[----:B------:R-:W-:-:S02]  /*1b40*/  IMAD.SHL.U32 R3, R3, 0x2, RZ ;  /* 0x0000000203037824 */ /* 0x000fc400078e00ff */
[----:B------:R-:W-:Y:S01]  /*1b50*/  IMAD.SHL.U32 R2, R2, 0x2, RZ ;  /* 0x0000000202027824 */ /* 0x000fe200078e00ff */
[----:B------:R3:W-:Y:S01]  /*1b60*/  LDGSTS.E.BYPASS.LTC128B.128 [R203+0xb000], [R26.64], P1 ;  /* 0x0b0000001acb7fae */ /* 0x0007e20008901d4a */
[----:B------:R-:W-:Y:S01]  /*1b70*/  LOP3.LUT R201, R201, R4, RZ, 0xfc, !PT ;  /* 0x00000004c9c97212 */ /* 0x000fe200078efcff */
[----:B------:R-:W-:Y:S02]  /*1b80*/  IMAD.MOV.U32 R5, RZ, RZ, RZ ;  /* 0x000000ffff057224 */ /* 0x000fe400078e00ff */
[----:B------:R3:W-:Y:S01]  /*1b90*/  LDGSTS.E.BYPASS.LTC128B.128 [R202+0xb000], [R28.64], P0 ;  /* 0x0b0000001cca7fae */ /* 0x0007e20008101d4a */
[----:B------:R-:W-:Y:S01]  /*1ba0*/  ISETP.GE.AND P0, PT, R238, 0x20, PT ;  /* 0x00000020ee00780c */ /* 0x000fe20003f06270 */
[----:B------:R-:W-:Y:S02]  /*1bb0*/  IMAD.SHL.U32 R201, R201, 0x2, RZ ;  /* 0x00000002c9c97824 */ /* 0x000fe400078e00ff */
[----:B------:R-:W0:Y:S01]  /*1bc0*/  LDGDEPBAR ;  /* 0x00000000000079af */ /* 0x000e220000000000 */
[----:B------:R-:W-:-:S02]  /*1bd0*/  IMAD.MOV.U32 R6, RZ, RZ, RZ ;  /* 0x000000ffff067224 */ /* 0x000fc400078e00ff */
[----:B------:R-:W-:Y:S02]  /*1be0*/  IMAD.MOV.U32 R12, RZ, RZ, RZ ;  /* 0x000000ffff0c7224 */ /* 0x000fe400078e00ff */
[----:B----4-:R-:W-:Y:S02]  /*1bf0*/  IMAD.MOV.U32 R14, RZ, RZ, RZ ;  /* 0x000000ffff0e7224 */ /* 0x010fe400078e00ff */
[----:B------:R-:W-:Y:S02]  /*1c00*/  IMAD.MOV.U32 R16, RZ, RZ, RZ ;  /* 0x000000ffff107224 */ /* 0x000fe400078e00ff */
[----:B------:R-:W-:Y:S02]  /*1c10*/  IMAD.MOV.U32 R18, RZ, RZ, RZ ;  /* 0x000000ffff127224 */ /* 0x000fe400078e00ff */
[----:B-1----:R-:W-:Y:S02]  /*1c20*/  IMAD.MOV.U32 R20, RZ, RZ, RZ ;  /* 0x000000ffff147224 */ /* 0x002fe400078e00ff */
[----:B--2---:R-:W-:-:S02]  /*1c30*/  IMAD.MOV.U32 R22, RZ, RZ, RZ ;  /* 0x000000ffff167224 */ /* 0x004fc400078e00ff */
[----:B---3--:R-:W-:Y:S02]  /*1c40*/  IMAD.MOV.U32 R24, RZ, RZ, RZ ;  /* 0x000000ffff187224 */ /* 0x008fe400078e00ff */
[----:B------:R-:W-:Y:S02]  /*1c50*/  IMAD.MOV.U32 R0, RZ, RZ, RZ ;  /* 0x000000ffff007224 */ /* 0x000fe400078e00ff */
[----:B------:R-:W-:Y:S02]  /*1c60*/  IMAD.MOV.U32 R26, RZ, RZ, RZ ;  /* 0x000000ffff1a7224 */ /* 0x000fe400078e00ff */
[----:B------:R-:W-:Y:S01]  /*1c70*/  IMAD.MOV.U32 R28, RZ, RZ, RZ ;  /* 0x000000ffff1c7224 */ /* 0x000fe200078e00ff */
[----:B------:R-:W-:-:S04]  /*1c80*/  DEPBAR.LE SB0, 0x4 ;  /* 0x000081000000791a */ /* 0x000fc80000000000 */
[----:B------:R-:W-:Y:S06]  /*1c90*/  BAR.SYNC.DEFER_BLOCKING 0x0 ;  /* 0x0000000000007b1d */ /* 0x000fec0000010000 */
[----:B------:R1:W2:Y:S04]  /*1ca0*/  LDSM.16.M88.4 R132, [R201] ;  /* 0x00000000c984783b */ /* 0x0002a80000000200 */
[----:B------:R1:W3:Y:S04]  /*1cb0*/  LDSM.16.M88.4 R152, [R201+0x400] ;  /* 0x00040000c998783b */ /* 0x0002e80000000200 */
[----:B------:R1:W4:Y:S04]  /*1cc0*/  LDSM.16.M88.4 R156, [R201+0x800] ;  /* 0x00080000c99c783b */ /* 0x0003280000000200 */
[----:B------:R1:W1:Y:S04]  /*1cd0*/  LDSM.16.M88.4 R160, [R201+0xc00] ;  /* 0x000c0000c9a0783b */ /* 0x0002680000000200 */
[----:B------:R1:W1:Y:S04]  /*1ce0*/  LDSM.16.MT88.4 R136, [R197+0x3000] ;  /* 0x00300000c588783b */ /* 0x0002680000004200 */
[----:B------:R1:W1:Y:S04]  /*1cf0*/  LDSM.16.MT88.4 R140, [R196+0x3000] ;  /* 0x00300000c48c783b */ /* 0x0002680000004200 */
[----:B------:R1:W1:Y:S04]  /*1d00*/  LDSM.16.MT88.4 R144, [R3+0x3000] ;  /* 0x003000000390783b */ /* 0x0002680000004200 */
[----:B------:R1:W1:Y:S01]  /*1d10*/  LDSM.16.MT88.4 R148, [R2+0x3000] ;  /* 0x003000000294783b */ /* 0x0002620000004200 */
[----:B------:R-:W-:Y:S05]  /*1d20*/  @!P0 BRA `(.L_x_0) ;  /* 0x000016f000008947 */ /* 0x000fea0003800000 */
[----:B------:R-:W-:Y:S01]  /*1d30*/  LOP3.LUT R7, R7, 0x2, R36, 0x1e, !PT ;  /* 0x0000000207077812 */ /* 0x000fe200078e1e24 */
[----:B------:R-:W-:Y:S01]  /*1d40*/  IMAD.MOV.U32 R15, RZ, RZ, 0x6 ;  /* 0x00000006ff0f7424 */ /* 0x000fe200078e00ff */
[----:B------:R-:W-:Y:S01]  /*1d50*/  SHF.R.S32.HI R6, RZ, 0x1f, R245 ;  /* 0x0000001fff067819 */ /* 0x000fe200000114f5 */
[----:B------:R-:W-:Y:S01]  /*1d60*/  IMAD.MOV.U32 R236, RZ, RZ, 0x2 ;  /* 0x00000002ffec7424 */ /* 0x000fe200078e00ff */
[----:B------:R-:W-:Y:S01]  /*1d70*/  SHF.R.S32.HI R13, RZ, 0x1f, R238 ;  /* 0x0000001fff0d7819 */ /* 0x000fe200000114ee */
[----:B------:R-:W-:Y:S01]  /*1d80*/  IMAD.SHL.U32 R7, R7, 0x8, RZ ;  /* 0x0000000807077824 */ /* 0x000fe200078e00ff */
[----:B------:R-:W-:Y:S01]  /*1d90*/  SHF.R.S32.HI R5, RZ, 0x1f, R226 ;  /* 0x0000001fff057819 */ /* 0x000fe200000114e2 */
[----:B------:R-:W-:Y:S01]  /*1da0*/  IMAD.WIDE.U32 R222, R226, R15, c[0x0][0x168] ;  /* 0x00005a00e2de7625 */ /* 0x000fe200078e000f */
[----:B------:R-:W-:Y:S01]  /*1db0*/  SHF.L.U64.HI R247, R245, 0x1, R6 ;  /* 0x00000001f5f77819 */ /* 0x000fe20000010206 */
[----:B------:R-:W-:Y:S01]  /*1dc0*/  CS2R R14, SRZ ;  /* 0x00000000000e7805 */ /* 0x000fe2000001ff00 */
[----:B------:R-:W-:Y:S01]  /*1dd0*/  LOP3.LUT R0, R4, R7, RZ, 0xfc, !PT ;  /* 0x0000000704007212 */ /* 0x000fe200078efcff */
[----:B------:R-:W-:Y:S01]  /*1de0*/  IMAD R220, R5, 0x6, RZ ;  /* 0x0000000605dc7824 */ /* 0x000fe200078e02ff */
[----:B------:R-:W-:Y:S01]  /*1df0*/  SHF.R.S32.HI R4, RZ, 0x1f, R249 ;  /* 0x0000001fff047819 */ /* 0x000fe200000114f9 */
[----:B------:R-:W-:Y:S01]  /*1e00*/  IMAD.SHL.U32 R245, R245, 0x2, RZ ;  /* 0x00000002f5f57824 */ /* 0x000fe200078e00ff */
[----:B------:R-:W-:Y:S01]  /*1e10*/  SHF.R.S32.HI R11, RZ, 0x1f, R228 ;  /* 0x0000001fff0b7819 */ /* 0x000fe200000114e4 */
[----:B------:R-:W-:Y:S01]  /*1e20*/  IMAD.IADD R220, R223, 0x1, R220 ;  /* 0x00000001dfdc7824 */ /* 0x000fe200078e02dc */
[C---:B------:R-:W-:Y:S01]  /*1e30*/  SHF.L.U64.HI R251, R249.reuse, 0x1, R4 ;  /* 0x00000001f9fb7819 */ /* 0x040fe20000010204 */
[----:B------:R-:W-:Y:S01]  /*1e40*/  IMAD.SHL.U32 R249, R249, 0x2, RZ ;  /* 0x00000002f9f97824 */ /* 0x000fe200078e00ff */
[----:B------:R-:W-:Y:S01]  /*1e50*/  SHF.R.S32.HI R4, RZ, 0x1f, R241 ;  /* 0x0000001fff047819 */ /* 0x000fe200000114f1 */
[----:B------:R-:W-:Y:S01]  /*1e60*/  CS2R R16, SRZ ;  /* 0x0000000000107805 */ /* 0x000fe2000001ff00 */
[----:B------:R-:W-:Y:S01]  /*1e70*/  LEA R230, P1, R228, c[0x0][0x160], 0x1 ;  /* 0x00005800e4e67a11 */ /* 0x000fe200078208ff */
[----:B------:R-:W-:Y:S01]  /*1e80*/  CS2R R18, SRZ ;  /* 0x0000000000127805 */ /* 0x000fe2000001ff00 */
[C---:B------:R-:W-:Y:S01]  /*1e90*/  SHF.L.U64.HI R243, R241.reuse, 0x1, R4 ;  /* 0x00000001f1f37819 */ /* 0x040fe20000010204 */
[----:B------:R-:W-:Y:S01]  /*1ea0*/  IMAD.SHL.U32 R241, R241, 0x2, RZ ;  /* 0x00000002f1f17824 */ /* 0x000fe200078e00ff */
[----:B------:R-:W-:Y:S01]  /*1eb0*/  SHF.R.S32.HI R9, RZ, 0x1f, R232 ;  /* 0x0000001fff097819 */ /* 0x000fe200000114e8 */
[----:B------:R-:W-:Y:S01]  /*1ec0*/  CS2R R20, SRZ ;  /* 0x0000000000147805 */ /* 0x000fe2000001ff00 */
[----:B------:R-:W-:Y:S01]  /*1ed0*/  LEA R234, P0, R232, c[0x0][0x160], 0x1 ;  /* 0x00005800e8ea7a11 */ /* 0x000fe200078008ff */
[----:B------:R-:W-:Y:S01]  /*1ee0*/  CS2R R22, SRZ ;  /* 0x0000000000167805 */ /* 0x000fe2000001ff00 */
[----:B------:R-:W-:Y:S01]  /*1ef0*/  SHF.R.S32.HI R6, RZ, 0x1f, R237 ;  /* 0x0000001fff067819 */ /* 0x000fe200000114ed */
[----:B------:R-:W-:Y:S01]  /*1f00*/  CS2R R24, SRZ ;  /* 0x0000000000187805 */ /* 0x000fe2000001ff00 */
[----:B------:R-:W-:Y:S01]  /*1f10*/  SHF.R.S32.HI R4, RZ, 0x1f, R233 ;  /* 0x0000001fff047819 */ /* 0x000fe200000114e9 */
[----:B------:R-:W-:Y:S01]  /*1f20*/  CS2R R26, SRZ ;  /* 0x00000000001a7805 */ /* 0x000fe2000001ff00 */
[----:B------:R-:W-:Y:S01]  /*1f30*/  LEA.HI R238, R13, R238, RZ, 0x5 ;  /* 0x000000ee0dee7211 */ /* 0x000fe200078f28ff */
[----:B------:R-:W-:Y:S01]  /*1f40*/  CS2R R28, SRZ ;  /* 0x00000000001c7805 */ /* 0x000fe2000001ff00 */
[----:B------:R-:W-:Y:S01]  /*1f50*/  LEA.HI.X R228, R228, c[0x0][0x164], R11, 0x1, P1 ;  /* 0x00005900e4e47a11 */ /* 0x000fe200008f0c0b */
[----:B------:R-:W-:Y:S01]  /*1f60*/  CS2R R12, SRZ ;  /* 0x00000000000c7805 */ /* 0x000fe2000001ff00 */
[----:B------:R-:W-:Y:S01]  /*1f70*/  LEA.HI.X R232, R232, c[0x0][0x164], R9, 0x1, P0 ;  /* 0x00005900e8e87a11 */ /* 0x000fe200000f0c09 */
[----:B------:R-:W-:Y:S01]  /*1f80*/  CS2R R10, SRZ ;  /* 0x00000000000a7805 */ /* 0x000fe2000001ff00 */
[C---:B------:R-:W-:Y:S01]  /*1f90*/  SHF.L.U64.HI R239, R237.reuse, 0x1, R6 ;  /* 0x00000001edef7819 */ /* 0x040fe20000010206 */
[----:B------:R-:W-:Y:S01]  /*1fa0*/  IMAD.SHL.U32 R237, R237, 0x2, RZ ;  /* 0x00000002eded7824 */ /* 0x000fe200078e00ff */
[C---:B------:R-:W-:Y:S01]  /*1fb0*/  SHF.L.U64.HI R235, R233.reuse, 0x1, R4 ;  /* 0x00000001e9eb7819 */ /* 0x040fe20000010204 */
[----:B------:R-:W-:Y:S01]  /*1fc0*/  IMAD.SHL.U32 R233, R233, 0x2, RZ ;  /* 0x00000002e9e97824 */ /* 0x000fe200078e00ff */
[----:B------:R-:W-:Y:S01]  /*1fd0*/  SHF.R.S32.HI R8, RZ, 0x1f, R229 ;  /* 0x0000001fff087819 */ /* 0x000fe200000114e5 */
[----:B------:R-:W-:Y:S01]  /*1fe0*/  CS2R R30, SRZ ;  /* 0x00000000001e7805 */ /* 0x000fe2000001ff00 */
[----:B------:R-:W-:Y:S01]  /*1ff0*/  SHF.R.S32.HI R6, RZ, 0x1f, R225 ;  /* 0x0000001fff067819 */ /* 0x000fe200000114e1 */
[----:B------:R-:W-:Y:S01]  /*2000*/  CS2R R32, SRZ ;  /* 0x0000000000207805 */ /* 0x000fe2000001ff00 */
[----:B------:R-:W-:Y:S01]  /*2010*/  SHF.R.S32.HI R4, RZ, 0x1f, R221 ;  /* 0x0000001fff047819 */ /* 0x000fe200000114dd */
[----:B------:R-:W-:Y:S01]  /*2020*/  CS2R R34, SRZ ;  /* 0x0000000000227805 */ /* 0x000fe2000001ff00 */
[----:B------:R-:W-:Y:S01]  /*2030*/  IADD3 R230, P1, R230, 0xc0, RZ ;  /* 0x000000c0e6e67810 */ /* 0x000fe20007f3e0ff */
[----:B------:R-:W-:Y:S01]  /*2040*/  CS2R R36, SRZ ;  /* 0x0000000000247805 */ /* 0x000fe2000001ff00 */
[----:B------:R-:W-:Y:S01]  /*2050*/  IADD3 R234, P0, R234, 0xc0, RZ ;  /* 0x000000c0eaea7810 */ /* 0x000fe20007f1e0ff */
[----:B------:R-:W-:Y:S01]  /*2060*/  CS2R R38, SRZ ;  /* 0x0000000000267805 */ /* 0x000fe2000001ff00 */
[----:B------:R-:W-:Y:S01]  /*2070*/  SHF.R.S32.HI R238, RZ, 0x5, R238 ;  /* 0x00000005ffee7819 */ /* 0x000fe200000114ee */
[----:B------:R-:W-:Y:S01]  /*2080*/  CS2R R40, SRZ ;  /* 0x0000000000287805 */ /* 0x000fe2000001ff00 */
[C---:B------:R-:W-:Y:S01]  /*2090*/  SHF.L.U64.HI R224, R226.reuse, 0x1, R5 ;  /* 0x00000001e2e07819 */ /* 0x040fe20000010205 */
[----:B------:R-:W-:Y:S01]  /*20a0*/  IMAD.SHL.U32 R226, R226, 0x2, RZ ;  /* 0x00000002e2e27824 */ /* 0x000fe200078e00ff */
[C---:B------:R-:W-:Y:S01]  /*20b0*/  SHF.L.U64.HI R231, R229.reuse, 0x1, R8 ;  /* 0x00000001e5e77819 */ /* 0x040fe20000010208 */
[----:B------:R-:W-:Y:S01]  /*20c0*/  IMAD.SHL.U32 R229, R229, 0x2, RZ ;  /* 0x00000002e5e57824 */ /* 0x000fe200078e00ff */
[C---:B------:R-:W-:Y:S01]  /*20d0*/  SHF.L.U64.HI R227, R225.reuse, 0x1, R6 ;  /* 0x00000001e1e37819 */ /* 0x040fe20000010206 */
[----:B------:R-:W-:Y:S01]  /*20e0*/  IMAD.SHL.U32 R225, R225, 0x2, RZ ;  /* 0x00000002e1e17824 */ /* 0x000fe200078e00ff */
[C---:B------:R-:W-:Y:S01]  /*20f0*/  SHF.L.U64.HI R223, R221.reuse, 0x1, R4 ;  /* 0x00000001dddf7819 */ /* 0x040fe20000010204 */
[----:B------:R-:W-:Y:S01]  /*2100*/  IMAD.SHL.U32 R221, R221, 0x2, RZ ;  /* 0x00000002dddd7824 */ /* 0x000fe200078e00ff */
[----:B------:R-:W-:Y:S01]  /*2110*/  CS2R R4, SRZ ;  /* 0x0000000000047805 */ /* 0x000fe2000001ff00 */
        /* <DEDUP_REMOVED lines=47> */
[----:B------:R-:W-:Y:S01]  /*2410*/  IMAD.X R228, RZ, RZ, R228, P1 ;  /* 0x000000ffffe47224 */ /* 0x000fe200008e06e4 */
[----:B------:R-:W-:Y:S01]  /*2420*/  IADD3 R240, R238, -0x3, RZ ;  /* 0xfffffffdeef07810 */ /* 0x000fe20007ffe0ff */
[----:B------:R-:W-:Y:S01]  /*2430*/  IMAD.X R232, RZ, RZ, R232, P0 ;  /* 0x000000ffffe87224 */ /* 0x000fe200000e06e8 */
[----:B------:R-:W-:Y:S01]  /*2440*/  UIADD3 UR8, UR8, -0x60, URZ ;  /* 0xffffffa008087890 */ /* 0x000fe2000fffe03f */
[----:B------:R-:W-:Y:S01]  /*2450*/  IMAD.SHL.U32 R0, R0, 0x2, RZ ;  /* 0x0000000200007824 */ /* 0x000fe200078e00ff */
[----:B------:R-:W-:-:S02]  /*2460*/  UMOV UR6, URZ ;  /* 0x0000003f00067c82 */ /* 0x000fc40008000000 */
[----:B------:R-:W-:Y:S02]  /*2470*/  UMOV UR5, 0x3000 ;  /* 0x0000300000057882 */ /* 0x000fe40000000000 */
[----:B------:R-:W-:Y:S02]  /*2480*/  UMOV UR4, URZ ;  /* 0x0000003f00047c82 */ /* 0x000fe40008000000 */
[----:B------:R-:W-:Y:S02]  /*2490*/  UMOV UR7, URZ ;  /* 0x0000003f00077c82 */ /* 0x000fe40008000000 */
.L_x_1:
[C---:B-12---:R-:W-:Y:S01]  /*24a0*/  HMMA.16816.F32 R4, R132.reuse, R136, R4 ;  /* 0x000000888404723c */ /* 0x046fe20000001804 */
[----:B------:R-:W-:Y:S01]  /*24b0*/  LDSM.16.M88.4 R164, [R0+UR4] ;  /* 0x0000000400a4783b */ /* 0x000fe20008000200 */
[----:B------:R-:W-:Y:S03]  /*24c0*/  UIADD3 UR6, UR6, 0x1, URZ ;  /* 0x0000000106067890 */ /* 0x000fe6000fffe03f */
[----:B------:R-:W-:Y:S01]  /*24d0*/  ISETP.GE.AND P1, PT, R219, UR8, PT ;  /* 0x00000008db007c0c */ /* 0x000fe2000bf26270 */
[----:B------:R-:W-:Y:S01]  /*24e0*/  UISETP.GE.AND UP0, UPT, UR6, 0x3, UPT ;  /* 0x000000030600788c */ /* 0x000fe2000bf06270 */
[----:B------:R-:W-:Y:S01]  /*24f0*/  ISETP.LE.AND P3, PT, R240, UR7, PT ;  /* 0x00000007f0007c0c */ /* 0x000fe2000bf63270 */
[C---:B------:R-:W-:Y:S01]  /*2500*/  HMMA.16816.F32 R8, R132.reuse, R138, R8 ;  /* 0x0000008a8408723c */ /* 0x040fe20000001808 */
[----:B------:R-:W1:Y:S01]  /*2510*/  LDSM.16.MT88.4 R168, [R197+UR5+0x2000] ;  /* 0x00200005c5a8783b */ /* 0x000e620008004200 */
[----:B------:R-:W-:Y:S01]  /*2520*/  UIADD3 UR7, UR7, 0x1, URZ ;  /* 0x0000000107077890 */ /* 0x000fe2000fffe03f */
[----:B------:R-:W-:Y:S01]  /*2530*/  ISETP.GE.AND P4, PT, R212, UR8, PT ;  /* 0x00000008d4007c0c */ /* 0x000fe2000bf86270 */
[----:B------:R-:W-:Y:S01]  /*2540*/  USEL UR6, UR6, URZ, !UP0 ;  /* 0x0000003f06067287 */ /* 0x000fe2000c000000 */
[----:B------:R-:W-:Y:S02]  /*2550*/  SEL R244, RZ, 0x10, P1 ;  /* 0x00000010fff47807 */ /* 0x000fe40000800000 */
[----:B------:R-:W-:Y:S01]  /*2560*/  ISETP.GE.AND P2, PT, R200, UR8, PT ;  /* 0x00000008c8007c0c */ /* 0x000fe2000bf46270 */
[C---:B------:R-:W-:Y:S01]  /*2570*/  HMMA.16816.F32 R12, R132.reuse, R140, R12 ;  /* 0x0000008c840c723c */ /* 0x040fe2000000180c */
[----:B------:R-:W1:Y:S02]  /*2580*/  LDSM.16.MT88.4 R172, [R196+UR5+0x2000] ;  /* 0x00200005c4ac783b */ /* 0x000e640008004200 */
[----:B------:R-:W-:Y:S02]  /*2590*/  ISETP.GE.AND P0, PT, R218, UR8, PT ;  /* 0x00000008da007c0c */ /* 0x000fe4000bf06270 */
[----:B------:R-:W-:Y:S02]  /*25a0*/  SEL R244, R244, RZ, !P3 ;  /* 0x000000fff4f47207 */ /* 0x000fe40005800000 */
[----:B------:R-:W-:Y:S01]  /*25b0*/  SEL R248, RZ, 0x10, P4 ;  /* 0x00000010fff87807 */ /* 0x000fe20002000000 */
[C---:B------:R-:W-:Y:S01]  /*25c0*/  HMMA.16816.F32 R16, R132.reuse, R142, R16 ;  /* 0x0000008e8410723c */ /* 0x040fe20000001810 */
[----:B------:R-:W1:Y:S02]  /*25d0*/  LDSM.16.MT88.4 R176, [R3+UR5+0x2000] ;  /* 0x0020000503b0783b */ /* 0x000e640008004200 */
[----:B------:R-:W-:Y:S02]  /*25e0*/  ISETP.NE.U32.AND P1, PT, R244, RZ, PT ;  /* 0x000000fff400720c */ /* 0x000fe40003f25070 */
[----:B------:R-:W-:Y:S02]  /*25f0*/  SEL R246, RZ, 0x10, P2 ;  /* 0x00000010fff67807 */ /* 0x000fe40001000000 */
[----:B------:R-:W-:Y:S01]  /*2600*/  SEL R242, RZ, 0x10, P0 ;  /* 0x00000010fff27807 */ /* 0x000fe20000000000 */
[C---:B------:R-:W-:Y:S01]  /*2610*/  HMMA.16816.F32 R20, R132.reuse, R144, R20 ;  /* 0x000000908414723c */ /* 0x040fe20000001814 */
[----:B------:R-:W1:Y:S02]  /*2620*/  LDSM.16.MT88.4 R180, [R2+UR5+0x2000] ;  /* 0x0020000502b4783b */ /* 0x000e640008004200 */
[----:B------:R-:W-:Y:S01]  /*2630*/  ULEA UR5, UR6, 0x3000, 0xe ;  /* 0x0000300006057891 */ /* 0x000fe2000f8e703f */
[----:B------:R-:W-:Y:S02]  /*2640*/  IADD3 R244, R236, 0x1, RZ ;  /* 0x00000001ecf47810 */ /* 0x000fe40007ffe0ff */
[----:B------:R-:W-:Y:S02]  /*2650*/  SEL R248, R248, RZ, !P3 ;  /* 0x000000fff8f87207 */ /* 0x000fe40005800000 */
[C---:B------:R-:W-:Y:S01]  /*2660*/  HMMA.16816.F32 R24, R132.reuse, R146, R24 ;  /* 0x000000928418723c */ /* 0x040fe20000001818 */
[----:B------:R-:W1:Y:S02]  /*2670*/  LDSM.16.M88.4 R184, [R0+UR4+0x400] ;  /* 0x0004000400b8783b */ /* 0x000e640008000200 */
[----:B------:R-:W-:Y:S02]  /*2680*/  ISETP.NE.U32.AND P2, PT, R248, RZ, PT ;  /* 0x000000fff800720c */ /* 0x000fe40003f45070 */
[----:B------:R-:W-:Y:S02]  /*2690*/  SEL R246, R246, RZ, !P3 ;  /* 0x000000fff6f67207 */ /* 0x000fe40005800000 */
[----:B------:R-:W-:Y:S01]  /*26a0*/  SEL R242, R242, RZ, !P3 ;  /* 0x000000fff2f27207 */ /* 0x000fe20005800000 */
[C---:B------:R-:W-:Y:S01]  /*26b0*/  HMMA.16816.F32 R28, R132.reuse, R148, R28 ;  /* 0x00000094841c723c */ /* 0x040fe2000000181c */
[----:B------:R-:W2:Y:S02]  /*26c0*/  LDSM.16.M88.4 R188, [R0+UR4+0x800] ;  /* 0x0008000400bc783b */ /* 0x000ea40008000200 */
[----:B------:R-:W-:Y:S02]  /*26d0*/  ISETP.NE.U32.AND P4, PT, R246, RZ, PT ;  /* 0x000000fff600720c */ /* 0x000fe40003f85070 */
[----:B------:R-:W-:Y:S02]  /*26e0*/  ISETP.NE.U32.AND P0, PT, R242, RZ, PT ;  /* 0x000000fff200720c */ /* 0x000fe40003f05070 */
[----:B------:R-:W-:Y:S01]  /*26f0*/  ISETP.GE.AND P5, PT, R217, UR8, PT ;  /* 0x00000008d9007c0c */ /* 0x000fe2000bfa6270 */
[----:B------:R-:W-:Y:S01]  /*2700*/  HMMA.16816.F32 R32, R132, R150, R32 ;  /* 0x000000968420723c */ /* 0x000fe20000001820 */
[----:B------:R-:W2:Y:S02]  /*2710*/  LDSM.16.M88.4 R192, [R0+UR4+0xc00] ;  /* 0x000c000400c0783b */ /* 0x000ea40008000200 */
[----:B------:R-:W-:Y:S01]  /*2720*/  USHF.L.U32 UR4, UR6, 0xc, URZ ;  /* 0x0000000c06047899 */ /* 0x000fe2000800063f */
[----:B------:R-:W-:Y:S05]  /*2730*/  SEL R242, RZ, 0x10, P5 ;  /* 0x00000010fff27807 */ /* 0x000fea0002800000 */
[----:B------:R-:W-:Y:S01]  /*2740*/  BAR.SYNC.DEFER_BLOCKING 0x0 ;  /* 0x0000000000007b1d */ /* 0x000fe20000010000 */
[C---:B---3--:R-:W-:Y:S05]  /*2750*/  HMMA.16816.F32 R36, R152.reuse, R136, R36 ;  /* 0x000000889824723c */ /* 0x048fea0000001824 */
[----:B------:R-:W-:Y:S02]  /*2760*/  SEL R242, R242, RZ, !P3 ;  /* 0x000000fff2f27207 */ /* 0x000fe40005800000 */
[----:B------:R-:W-:Y:S01]  /*2770*/  ISETP.GE.AND P6, PT, R216, UR8, PT ;  /* 0x00000008d8007c0c */ /* 0x000fe2000bfc6270 */
[C---:B------:R-:W-:Y:S04]  /*2780*/  HMMA.16816.F32 R40, R152.reuse, R138, R40 ;  /* 0x0000008a9828723c */ /* 0x040fe80000001828 */
[----:B------:R-:W-:Y:S02]  /*2790*/  SEL R236, RZ, 0x10, P6 ;  /* 0x00000010ffec7807 */ /* 0x000fe40003000000 */
[----:B------:R-:W-:Y:S02]  /*27a0*/  ISETP.GE.AND P6, PT, R244, 0x3, PT ;  /* 0x00000003f400780c */ /* 0x000fe40003fc6270 */
[C---:B------:R-:W-:Y:S04]  /*27b0*/  HMMA.16816.F32 R44, R152.reuse, R140, R44 ;  /* 0x0000008c982c723c */ /* 0x040fe8000000182c */
[----:B------:R-:W-:Y:S02]  /*27c0*/  SEL R246, R236, RZ, !P3 ;  /* 0x000000ffecf67207 */ /* 0x000fe40005800000 */
[----:B------:R-:W-:Y:S02]  /*27d0*/  SEL R236, R244, RZ, !P6 ;  /* 0x000000fff4ec7207 */ /* 0x000fe40007000000 */
[C---:B------:R-:W-:Y:S03]  /*27e0*/  HMMA.16816.F32 R48, R152.reuse, R142, R48 ;  /* 0x0000008e9830723c */ /* 0x040fe60000001830 */
[----:B------:R-:W-:Y:S01]  /*27f0*/  ISETP.NE.U32.AND P6, PT, R242, RZ, PT ;  /* 0x000000fff200720c */ /* 0x000fe20003fc5070 */
[C---:B------:R-:W-:Y:S01]  /*2800*/  IMAD R248, R236.reuse, 0x1000, R210 ;  /* 0x00001000ecf87824 */ /* 0x040fe200078e02d2 */
[----:B------:R-:W-:Y:S03]  /*2810*/  LEA R242, R236, 0x3000, 0xe ;  /* 0x00003000ecf27811 */ /* 0x000fe600078e70ff */
[C---:B------:R-:W-:Y:S04]  /*2820*/  HMMA.16816.F32 R52, R152.reuse, R144, R52 ;  /* 0x000000909834723c */ /* 0x040fe80000001834 */
[----:B------:R-:W-:Y:S04]  /*2830*/  IMAD.IADD R244, R209, 0x1, R242 ;  /* 0x00000001d1f47824 */ /* 0x000fe800078e02f2 */
[C---:B------:R-:W-:Y:S08]  /*2840*/  HMMA.16816.F32 R56, R152.reuse, R146, R56 ;  /* 0x000000929838723c */ /* 0x040ff00000001838 */
[C---:B------:R-:W-:Y:S08]  /*2850*/  HMMA.16816.F32 R60, R152.reuse, R148, R60 ;  /* 0x00000094983c723c */ /* 0x040ff0000000183c */
[----:B------:R-:W-:Y:S08]  /*2860*/  HMMA.16816.F32 R64, R152, R150, R64 ;  /* 0x000000969840723c */ /* 0x000ff00000001840 */
[C---:B----4-:R-:W-:Y:S08]  /*2870*/  HMMA.16816.F32 R68, R156.reuse, R136, R68 ;  /* 0x000000889c44723c */ /* 0x050ff00000001844 */
[C---:B------:R-:W-:Y:S08]  /*2880*/  HMMA.16816.F32 R72, R156.reuse, R138, R72 ;  /* 0x0000008a9c48723c */ /* 0x040ff00000001848 */
[C---:B------:R-:W-:Y:S08]  /*2890*/  HMMA.16816.F32 R76, R156.reuse, R140, R76 ;  /* 0x0000008c9c4c723c */ /* 0x040ff0000000184c */
[C---:B------:R-:W-:Y:S08]  /*28a0*/  HMMA.16816.F32 R80, R156.reuse, R142, R80 ;  /* 0x0000008e9c50723c */ /* 0x040ff00000001850 */
[C---:B------:R-:W-:Y:S08]  /*28b0*/  HMMA.16816.F32 R84, R156.reuse, R144, R84 ;  /* 0x000000909c54723c */ /* 0x040ff00000001854 */
[C---:B------:R-:W-:Y:S08]  /*28c0*/  HMMA.16816.F32 R88, R156.reuse, R146, R88 ;  /* 0x000000929c58723c */ /* 0x040ff00000001858 */
[C---:B------:R-:W-:Y:S08]  /*28d0*/  HMMA.16816.F32 R92, R156.reuse, R148, R92 ;  /* 0x000000949c5c723c */ /* 0x040ff0000000185c */
[----:B------:R-:W-:Y:S08]  /*28e0*/  HMMA.16816.F32 R96, R156, R150, R96 ;  /* 0x000000969c60723c */ /* 0x000ff00000001860 */
[C---:B------:R-:W-:Y:S08]  /*28f0*/  HMMA.16816.F32 R100, R160.reuse, R136, R100 ;  /* 0x00000088a064723c */ /* 0x040ff00000001864 */
[C---:B------:R-:W-:Y:S07]  /*2900*/  HMMA.16816.F32 R104, R160.reuse, R138, R104 ;  /* 0x0000008aa068723c */ /* 0x040fee0000001868 */
[----:B------:R-:W-:Y:S01]  /*2910*/  IADD3 R138, P5, R222, R221, RZ ;  /* 0x000000ddde8a7210 */ /* 0x000fe20007fbe0ff */
[C---:B------:R-:W-:Y:S04]  /*2920*/  HMMA.16816.F32 R108, R160.reuse, R140, R108 ;  /* 0x0000008ca06c723c */ /* 0x040fe8000000186c */
[----:B------:R-:W-:Y:S01]  /*2930*/  IMAD.X R139, R220, 0x1, R223, P5 ;  /* 0x00000001dc8b7824 */ /* 0x000fe200028e06df */
[----:B------:R-:W-:Y:S01]  /*2940*/  ISETP.NE.U32.AND P5, PT, R246, RZ, PT ;  /* 0x000000fff600720c */ /* 0x000fe20003fa5070 */
[----:B------:R-:W-:Y:S02]  /*2950*/  IMAD R246, R236, 0x1000, R211 ;  /* 0x00001000ecf67824 */ /* 0x000fe400078e02d3 */
[C---:B------:R-:W-:Y:S07]  /*2960*/  HMMA.16816.F32 R112, R160.reuse, R142, R112 ;  /* 0x0000008ea070723c */ /* 0x040fee0000001870 */
[----:B------:R-:W-:Y:S01]  /*2970*/  IMAD.MOV.U32 R142, RZ, RZ, R234 ;  /* 0x000000ffff8e7224 */ /* 0x000fe200078e00ea */
[C---:B------:R-:W-:Y:S04]  /*2980*/  HMMA.16816.F32 R116, R160.reuse, R144, R116 ;  /* 0x00000090a074723c */ /* 0x040fe80000001874 */
[----:B------:R-:W-:Y:S04]  /*2990*/  IMAD.MOV.U32 R143, RZ, RZ, R232 ;  /* 0x000000ffff8f7224 */ /* 0x000fe800078e00e8 */
[C---:B------:R-:W-:Y:S01]  /*29a0*/  HMMA.16816.F32 R120, R160.reuse, R146, R120 ;  /* 0x00000092a078723c */ /* 0x040fe20000001878 */
[----:B------:R-:W-:Y:S01]  /*29b0*/  @!PT LDS RZ, [RZ] ;  /* 0x00000000fffff984 */ /* 0x000fe20000000800 */
[----:B------:R-:W-:Y:S01]  /*29c0*/  @!PT LDS RZ, [RZ] ;  /* 0x00000000fffff984 */ /* 0x000fe20000000800 */
[----:B------:R-:W-:Y:S01]  /*29d0*/  @!PT LDS RZ, [RZ] ;  /* 0x00000000fffff984 */ /* 0x000fe20000000800 */
[----:B------:R3:W-:Y:S07]  /*29e0*/  LDGSTS.E.BYPASS.LTC128B.128 [R246], [R142.64], P2 ;  /* 0x000000008ef67fae */ /* 0x0007ee0009101d4a */
[C---:B------:R-:W-:Y:S08]  /*29f0*/  HMMA.16816.F32 R124, R160.reuse, R148, R124 ;  /* 0x00000094a07c723c */ /* 0x040ff0000000187c */
[----:B------:R-:W-:-:S08]  /*2a00*/  HMMA.16816.F32 R128, R160, R150, R128 ;  /* 0x00000096a080723c */ /* 0x000fd00000001880 */
[C---:B-1----:R-:W-:Y:S05]  /*2a10*/  HMMA.16816.F32 R4, R164.reuse, R168, R4 ;  /* 0x000000a8a404723c */ /* 0x042fea0000001804 */
[----:B---3--:R-:W-:Y:S02]  /*2a20*/  IMAD.MOV.U32 R142, RZ, RZ, R230 ;  /* 0x000000ffff8e7224 */ /* 0x008fe400078e00e6 */
[----:B------:R-:W-:Y:S01]  /*2a30*/  IMAD.MOV.U32 R143, RZ, RZ, R228 ;  /* 0x000000ffff8f7224 */ /* 0x000fe200078e00e4 */
[C---:B------:R-:W-:Y:S04]  /*2a40*/  HMMA.16816.F32 R8, R164.reuse, R170, R8 ;  /* 0x000000aaa408723c */ /* 0x040fe80000001808 */
[----:B------:R1:W-:Y:S01]  /*2a50*/  LDGSTS.E.BYPASS.LTC128B.128 [R248], [R142.64], P2 ;  /* 0x000000008ef87fae */ /* 0x0003e20009101d4a */
[----:B------:R-:W-:Y:S03]  /*2a60*/  ISETP.GE.AND P2, PT, R215, UR8, PT ;  /* 0x00000008d7007c0c */ /* 0x000fe6000bf46270 */
[C---:B------:R-:W-:Y:S01]  /*2a70*/  HMMA.16816.F32 R12, R164.reuse, R172, R12 ;  /* 0x000000aca40c723c */ /* 0x040fe2000000180c */
[----:B------:R-:W-:Y:S02]  /*2a80*/  SEL R250, RZ, 0x10, P2 ;  /* 0x00000010fffa7807 */ /* 0x000fe40001000000 */
[----:B------:R-:W-:Y:S01]  /*2a90*/  ISETP.GE.AND P2, PT, R213, UR8, PT ;  /* 0x00000008d5007c0c */ /* 0x000fe2000bf46270 */
[----:B------:R-:W0:Y:S01]  /*2aa0*/  LDGDEPBAR ;  /* 0x00000000000079af */ /* 0x000e220000000000 */
[----:B------:R-:W-:Y:S02]  /*2ab0*/  SEL R250, R250, RZ, !P3 ;  /* 0x000000fffafa7207 */ /* 0x000fe40005800000 */
[----:B------:R-:W-:Y:S01]  /*2ac0*/  SEL R246, RZ, 0x10, P2 ;  /* 0x00000010fff67807 */ /* 0x000fe20001000000 */
[C---:B------:R-:W-:Y:S04]  /*2ad0*/  HMMA.16816.F32 R16, R164.reuse, R174, R16 ;  /* 0x000000aea410723c */ /* 0x040fe80000001810 */
[----:B------:R3:W-:Y:S01]  /*2ae0*/  LDGSTS.E.BYPASS.LTC128B.128 [R244], [R138.64], P4 ;  /* 0x000000008af47fae */ /* 0x0007e2000a101d4a */
[----:B------:R-:W-:Y:S02]  /*2af0*/  IADD3 R146, P2, R222, R229, RZ ;  /* 0x000000e5de927210 */ /* 0x000fe40007f5e0ff */
[----:B------:R-:W-:Y:S01]  /*2b00*/  ISETP.GE.AND P4, PT, R214, UR8, PT ;  /* 0x00000008d6007c0c */ /* 0x000fe2000bf86270 */
[C---:B------:R-:W-:Y:S01]  /*2b10*/  HMMA.16816.F32 R20, R164.reuse, R176, R20 ;  /* 0x000000b0a414723c */ /* 0x040fe20000001814 */
[----:B------:R-:W-:Y:S03]  /*2b20*/  UIADD3 UR8, UR8, -0x20, URZ ;  /* 0xffffffe008087890 */ /* 0x000fe6000fffe03f */
[----:B------:R-:W-:Y:S01]  /*2b30*/  IMAD.X R147, R220, 0x1, R231, P2 ;  /* 0x00000001dc937824 */ /* 0x000fe200010e06e7 */
[----:B------:R-:W-:Y:S02]  /*2b40*/  SEL R252, RZ, 0x10, P4 ;  /* 0x00000010fffc7807 */ /* 0x000fe40002000000 */
[----:B-1----:R-:W-:Y:S01]  /*2b50*/  IADD3 R142, P4, R222, R225, RZ ;  /* 0x000000e1de8e7210 */ /* 0x002fe20007f9e0ff */
[C---:B------:R-:W-:Y:S04]  /*2b60*/  HMMA.16816.F32 R24, R164.reuse, R178, R24 ;  /* 0x000000b2a418723c */ /* 0x040fe80000001818 */
[----:B------:R-:W-:Y:S01]  /*2b70*/  IMAD.X R143, R220, 0x1, R227, P4 ;  /* 0x00000001dc8f7824 */ /* 0x000fe200020e06e3 */
[----:B------:R-:W-:Y:S01]  /*2b80*/  ISETP.NE.U32.AND P4, PT, R250, RZ, PT ;  /* 0x000000fffa00720c */ /* 0x000fe20003f85070 */
[--C-:B------:R-:W-:Y:S01]  /*2b90*/  IMAD.IADD R248, R207, 0x1, R242.reuse ;  /* 0x00000001cff87824 */ /* 0x100fe200078e02f2 */
[----:B------:R-:W-:Y:S01]  /*2ba0*/  SEL R252, R252, RZ, !P3 ;  /* 0x000000fffcfc7207 */ /* 0x000fe20005800000 */
[C---:B------:R-:W-:Y:S04]  /*2bb0*/  HMMA.16816.F32 R28, R164.reuse, R180, R28 ;  /* 0x000000b4a41c723c */ /* 0x040fe8000000181c */
[--C-:B------:R-:W-:Y:S01]  /*2bc0*/  IMAD.IADD R250, R205, 0x1, R242.reuse ;  /* 0x00000001cdfa7824 */ /* 0x100fe200078e02f2 */
[----:B------:R-:W-:Y:S01]  /*2bd0*/  SEL R246, R246, RZ, !P3 ;  /* 0x000000fff6f67207 */ /* 0x000fe20005800000 */
[--C-:B---3--:R-:W-:Y:S02]  /*2be0*/  IMAD.IADD R244, R208, 0x1, R242.reuse ;  /* 0x00000001d0f47824 */ /* 0x108fe400078e02f2 */
[----:B------:R-:W-:Y:S03]  /*2bf0*/  HMMA.16816.F32 R32, R164, R182, R32 ;  /* 0x000000b6a420723c */ /* 0x000fe60000001820 */
[----:B------:R-:W-:Y:S01]  /*2c00*/  ISETP.NE.U32.AND P3, PT, R252, RZ, PT ;  /* 0x000000fffc00720c */ /* 0x000fe20003f65070 */
[----:B------:R1:W-:Y:S01]  /*2c10*/  LDGSTS.E.BYPASS.LTC128B.128 [R244], [R142.64], P1 ;  /* 0x000000008ef47fae */ /* 0x0003e20008901d4a */
[----:B------:R-:W-:Y:S01]  /*2c20*/  IADD3 R138, P1, R222, R233, RZ ;  /* 0x000000e9de8a7210 */ /* 0x000fe20007f3e0ff */
[--C-:B------:R-:W-:Y:S01]  /*2c30*/  IMAD.IADD R252, R206, 0x1, R242.reuse ;  /* 0x00000001cefc7824 */ /* 0x100fe200078e02f2 */
[----:B------:R-:W-:Y:S01]  /*2c40*/  ISETP.NE.U32.AND P2, PT, R246, RZ, PT ;  /* 0x000000fff600720c */ /* 0x000fe20003f45070 */
[C---:B------:R-:W-:Y:S04]  /*2c50*/  HMMA.16816.F32 R36, R184.reuse, R168, R36 ;  /* 0x000000a8b824723c */ /* 0x040fe80000001824 */
[----:B------:R3:W-:Y:S01]  /*2c60*/  LDGSTS.E.BYPASS.LTC128B.128 [R248], [R146.64], P0 ;  /* 0x0000000092f87fae */ /* 0x0007e20008101d4a */
[----:B------:R-:W-:Y:S02]  /*2c70*/  IMAD.X R139, R220, 0x1, R235, P1 ;  /* 0x00000001dc8b7824 */ /* 0x000fe400008e06eb */
[--C-:B------:R-:W-:Y:S01]  /*2c80*/  IMAD.IADD R246, R203, 0x1, R242.reuse ;  /* 0x00000001cbf67824 */ /* 0x100fe200078e02f2 */
[C---:B------:R-:W-:Y:S04]  /*2c90*/  HMMA.16816.F32 R40, R184.reuse, R170, R40 ;  /* 0x000000aab828723c */ /* 0x040fe80000001828 */
[----:B------:R4:W-:Y:S04]  /*2ca0*/  LDGSTS.E.BYPASS.LTC128B.128 [R252], [R138.64], P6 ;  /* 0x000000008afc7fae */ /* 0x0009e8000b101d4a */
[C---:B------:R-:W-:Y:S04]  /*2cb0*/  HMMA.16816.F32 R44, R184.reuse, R172, R44 ;  /* 0x000000acb82c723c */ /* 0x040fe8000000182c */
[--C-:B-1----:R-:W-:Y:S04]  /*2cc0*/  IMAD.IADD R244, R204, 0x1, R242.reuse ;  /* 0x00000001ccf47824 */ /* 0x102fe800078e02f2 */
[C---:B------:R-:W-:Y:S04]  /*2cd0*/  HMMA.16816.F32 R48, R184.reuse, R174, R48 ;  /* 0x000000aeb830723c */ /* 0x040fe80000001830 */
[----:B------:R-:W-:Y:S01]  /*2ce0*/  IMAD.IADD R242, R202, 0x1, R242 ;  /* 0x00000001caf27824 */ /* 0x000fe200078e02f2 */
[----:B---3--:R-:W-:Y:S03]  /*2cf0*/  IADD3 R146, P1, R222, R245, RZ ;  /* 0x000000f5de927210 */ /* 0x008fe60007f3e0ff */
[C---:B------:R-:W-:Y:S04]  /*2d00*/  HMMA.16816.F32 R52, R184.reuse, R176, R52 ;  /* 0x000000b0b834723c */ /* 0x040fe80000001834 */
[----:B------:R-:W-:Y:S01]  /*2d10*/  IMAD.X R147, R220, 0x1, R247, P1 ;  /* 0x00000001dc937824 */ /* 0x000fe200008e06f7 */
[----:B------:R-:W-:Y:S03]  /*2d20*/  IADD3 R230, P1, R230, 0x40, RZ ;  /* 0x00000040e6e67810 */ /* 0x000fe60007f3e0ff */
[C---:B------:R-:W-:Y:S04]  /*2d30*/  HMMA.16816.F32 R56, R184.reuse, R178, R56 ;  /* 0x000000b2b838723c */ /* 0x040fe80000001838 */
[----:B------:R-:W-:Y:S04]  /*2d40*/  IMAD.X R228, RZ, RZ, R228, P1 ;  /* 0x000000ffffe47224 */ /* 0x000fe800008e06e4 */
[C---:B------:R-:W-:Y:S08]  /*2d50*/  HMMA.16816.F32 R60, R184.reuse, R180, R60 ;  /* 0x000000b4b83c723c */ /* 0x040ff0000000183c */
[----:B------:R-:W-:Y:S08]  /*2d60*/  HMMA.16816.F32 R64, R184, R182, R64 ;  /* 0x000000b6b840723c */ /* 0x000ff00000001840 */
[C---:B--2---:R-:W-:Y:S08]  /*2d70*/  HMMA.16816.F32 R68, R188.reuse, R168, R68 ;  /* 0x000000a8bc44723c */ /* 0x044ff00000001844 */
        /* <DEDUP_REMOVED lines=12> */
[----:B------:R-:W-:Y:S03]  /*2e40*/  IADD3 R150, P0, R222, R241, RZ ;  /* 0x000000f1de967210 */ /* 0x000fe60007f1e0ff */
[C---:B------:R-:W-:Y:S01]  /*2e50*/  HMMA.16816.F32 R112, R192.reuse, R174, R112 ;  /* 0x000000aec070723c */ /* 0x040fe20000001870 */
[----:B------:R1:W-:Y:S03]  /*2e60*/  LDGSTS.E.BYPASS.LTC128B.128 [R250], [R170.64], P5 ;  /* 0x00000000aafa7fae */ /* 0x0003e6000a901d4a */
[----:B------:R-:W-:Y:S01]  /*2e70*/  IMAD.X R151, R220, 0x1, R243, P0 ;  /* 0x00000001dc977824 */ /* 0x000fe200000e06f3 */
[----:B------:R-:W-:Y:S03]  /*2e80*/  IADD3 R142, P0, R222, R249, RZ ;  /* 0x000000f9de8e7210 */ /* 0x000fe60007f1e0ff */
[C---:B------:R-:W-:Y:S01]  /*2e90*/  HMMA.16816.F32 R116, R192.reuse, R176, R116 ;  /* 0x000000b0c074723c */ /* 0x040fe20000001874 */
[----:B----4-:R4:W-:Y:S03]  /*2ea0*/  LDGSTS.E.BYPASS.LTC128B.128 [R244], [R150.64], P4 ;  /* 0x0000000096f47fae */ /* 0x0109e6000a101d4a */
[----:B------:R-:W-:Y:S01]  /*2eb0*/  IMAD.X R143, R220, 0x1, R251, P0 ;  /* 0x00000001dc8f7824 */ /* 0x000fe200000e06fb */
[----:B------:R-:W-:Y:S03]  /*2ec0*/  IADD3 R234, P0, R234, 0x40, RZ ;  /* 0x00000040eaea7810 */ /* 0x000fe60007f1e0ff */
[C---:B------:R-:W-:Y:S01]  /*2ed0*/  HMMA.16816.F32 R120, R192.reuse, R178, R120 ;  /* 0x000000b2c078723c */ /* 0x040fe20000001878 */
[----:B------:R2:W-:Y:S02]  /*2ee0*/  LDGSTS.E.BYPASS.LTC128B.128 [R246], [R146.64], P3 ;  /* 0x0000000092f67fae */ /* 0x0005e40009901d4a */
[----:B------:R-:W-:Y:S01]  /*2ef0*/  ISETP.LE.AND P3, PT, R238, UR7, PT ;  /* 0x00000007ee007c0c */ /* 0x000fe2000bf63270 */
[----:B------:R-:W-:Y:S04]  /*2f00*/  IMAD.X R232, RZ, RZ, R232, P0 ;  /* 0x000000ffffe87224 */ /* 0x000fe800000e06e8 */
[C---:B------:R-:W-:Y:S01]  /*2f10*/  HMMA.16816.F32 R124, R192.reuse, R180, R124 ;  /* 0x000000b4c07c723c */ /* 0x040fe2000000187c */
[----:B------:R3:W-:Y:S03]  /*2f20*/  LDGSTS.E.BYPASS.LTC128B.128 [R242], [R142.64], P2 ;  /* 0x000000008ef27fae */ /* 0x0007e60009101d4a */
[----:B------:R-:W-:Y:S04]  /*2f30*/  IADD3 R222, P2, R222, R226, RZ ;  /* 0x000000e2dede7210 */ /* 0x000fe80007f5e0ff */
[----:B------:R-:W-:Y:S01]  /*2f40*/  HMMA.16816.F32 R128, R192, R182, R128 ;  /* 0x000000b6c080723c */ /* 0x000fe20000001880 */
[----:B------:R-:W0:Y:S03]  /*2f50*/  LDGDEPBAR ;  /* 0x00000000000079af */ /* 0x000e260000000000 */
[----:B------:R-:W-:Y:S04]  /*2f60*/  IMAD.X R220, R220, 0x1, R224, P2 ;  /* 0x00000001dcdc7824 */ /* 0x000fe800010e06e0 */
[----:B------:R-:W-:Y:S04]  /*2f70*/  DEPBAR.LE SB0, 0x4 ;  /* 0x000081000000791a */ /* 0x000fe80000000000 */
[----:B------:R-:W-:Y:S08]  /*2f80*/  BAR.SYNC.DEFER_BLOCKING 0x0 ;  /* 0x0000000000007b1d */ /* 0x000ff00000010000 */
[----:B------:R1:W1:Y:S08]  /*2f90*/  LDSM.16.M88.4 R132, [R201+UR4] ;  /* 0x00000004c984783b */ /* 0x0002700008000200 */
[----:B------:R1:W1:Y:S08]  /*2fa0*/  LDSM.16.M88.4 R152, [R201+UR4+0x400] ;  /* 0x00040004c998783b */ /* 0x0002700008000200 */
[----:B------:R1:W1:Y:S08]  /*2fb0*/  LDSM.16.M88.4 R156, [R201+UR4+0x800] ;  /* 0x00080004c99c783b */ /* 0x0002700008000200 */
[----:B------:R1:W1:Y:S08]  /*2fc0*/  LDSM.16.M88.4 R160, [R201+UR4+0xc00] ;  /* 0x000c0004c9a0783b */ /* 0x0002700008000200 */
[----:B------:R1:W1:Y:S08]  /*2fd0*/  LDSM.16.MT88.4 R136, [R197+UR5] ;  /* 0x00000005c588783b */ /* 0x0002700008004200 */
[----:B---3--:R3:W1:Y:S08]  /*2fe0*/  LDSM.16.MT88.4 R140, [R196+UR5] ;  /* 0x00000005c48c783b */ /* 0x0086700008004200 */
[----:B--2---:R3:W2:Y:S08]  /*2ff0*/  LDSM.16.MT88.4 R144, [R3+UR5] ;  /* 0x000000050390783b */ /* 0x0046b00008004200 */
[----:B----4-:R3:W2:Y:S01]  /*3000*/  LDSM.16.MT88.4 R148, [R2+UR5] ;  /* 0x000000050294783b */ /* 0x0106a20008004200 */
[----:B------:R-:W-:-:S05]  /*3010*/  @!P3 BRA `(.L_x_1) ;  /* 0xfffff4800000b947 */ /* 0x000fca000383ffff */
[----:B------:R-:W-:Y:S02]  /*3020*/  F2FP.PACK_AB R64, R65, R64 ;  /* 0x000000404140723e */ /* 0x000fe400000000ff */
[----:B------:R-:W-:-:S02]  /*3030*/  F2FP.PACK_AB R62, R63, R62 ;  /* 0x0000003e3f3e723e */ /* 0x000fc400000000ff */
[----:B------:R-:W-:Y:S02]  /*3040*/  F2FP.PACK_AB R60, R61, R60 ;  /* 0x0000003c3d3c723e */ /* 0x000fe400000000ff */
[----:B------:R-:W-:Y:S02]  /*3050*/  F2FP.PACK_AB R58, R59, R58 ;  /* 0x0000003a3b3a723e */ /* 0x000fe400000000ff */
[----:B------:R-:W-:Y:S02]  /*3060*/  F2FP.PACK_AB R56, R57, R56 ;  /* 0x000000383938723e */ /* 0x000fe400000000ff */
[----:B------:R-:W-:Y:S02]  /*3070*/  F2FP.PACK_AB R54, R55, R54 ;  /* 0x000000363736723e */ /* 0x000fe400000000ff */
        /* <DEDUP_REMOVED lines=58> */
.L_x_0:
[----:B------:R-:W4:Y:S01]  /*3420*/  S2R R7, SR_TID.X ;  /* 0x0000000000077919 */ /* 0x000f220000002100 */
[----:B------:R-:W-:-:S04]  /*3430*/  DEPBAR.LE SB0, 0x0 ;  /* 0x000080000000791a */ /* 0x000fc80000000000 */
[----:B------:R-:W-:Y:S01]  /*3440*/  BAR.SYNC.DEFER_BLOCKING 0x0 ;  /* 0x0000000000007b1d */ /* 0x000fe20000010000 */
[----:B------:R-:W-:Y:S02]  /*3450*/  ISETP.GE.AND P6, PT, R198, c[0x0][0x17c], PT ;  /* 0x00005f00c6007a0c */ /* 0x000fe40003fc6270 */
[C---:B-1-34-:R-:W-:Y:S02]  /*3460*/  SHF.L.U32 R3, R7.reuse, 0x1, RZ ;  /* 0x0000000107037819 */ /* 0x05afe400000006ff */
[----:B------:R-:W-:Y:S02]  /*3470*/  LOP3.LUT R7, R7, 0x1f, RZ, 0xc0, !PT ;  /* 0x0000001f07077812 */ /* 0x000fe400078ec0ff */
[----:B------:R-:W-:Y:S02]  /*3480*/  LOP3.LUT R3, R3, 0x6, RZ, 0xc0, !PT ;  /* 0x0000000603037812 */ /* 0x000fe400078ec0ff */
[--C-:B------:R-:W-:Y:S01]  /*3490*/  SHF.R.U32.HI R2, RZ, 0x2, R7.reuse ;  /* 0x00000002ff027819 */ /* 0x100fe20000011607 */
[C---:B------:R-:W-:Y:S01]  /*34a0*/  IMAD R7, R200.reuse, 0x21, R7 ;  /* 0x00000021c8077824 */ /* 0x040fe200078e0207 */
[----:B------:R-:W-:-:S05]  /*34b0*/  LEA R3, R200, R3, 0x3 ;  /* 0x00000003c8037211 */ /* 0x000fca00078e18ff */
[----:B------:R-:W-:Y:S01]  /*34c0*/  IMAD R3, R2, 0x108, R3 ;  /* 0x0000010802037824 */ /* 0x000fe200078e0203 */
[----:B------:R-:W-:-:S03]  /*34d0*/  LOP3.LUT R2, R199, 0x20, R200, 0xfe, !PT ;  /* 0x00000020c7027812 */ /* 0x000fc600078efec8 */
[----:B------:R-:W-:Y:S01]  /*34e0*/  IMAD.SHL.U32 R3, R3, 0x2, RZ ;  /* 0x0000000203037824 */ /* 0x000fe200078e00ff */
[----:B------:R-:W-:Y:S02]  /*34f0*/  ISETP.LT.AND P0, PT, R2, c[0x0][0x178], !P6 ;  /* 0x00005e0002007a0c */ /* 0x000fe40007701270 */
[----:B------:R-:W-:Y:S02]  /*3500*/  SHF.L.U32 R2, R7, 0x3, RZ ;  /* 0x0000000307027819 */ /* 0x000fe400000006ff */
[----:B------:R-:W-:Y:S02]  /*3510*/  STS [R3], R5 ;  /* 0x0000000503007388 */ /* 0x000fe40000000800 */
[----:B------:R-:W-:Y:S02]  /*3520*/  SHF.L.U32 R2, R2, 0x1, RZ ;  /* 0x0000000102027819 */ /* 0x000fe400000006ff */
[----:B------:R-:W-:Y:S04]  /*3530*/  STS [R3+0x1080], R6 ;  /* 0x0010800603007388 */ /* 0x000fe80000000800 */
        /* <DEDUP_REMOVED lines=14> */
[----:B------:R-:W-:Y:S06]  /*3620*/  BAR.SYNC.DEFER_BLOCKING 0x0 ;  /* 0x0000000000007b1d */ /* 0x000fec0000010000 */
[----:B------:R-:W1:Y:S04]  /*3630*/  LDS.128 R48, [R2] ;  /* 0x0000000002307984 */ /* 0x000e680000000c00 */
[----:B------:R-:W3:Y:S04]  /*3640*/  LDS.128 R44, [R2+0x840] ;  /* 0x00084000022c7984 */ /* 0x000ee80000000c00 */
[----:B------:R-:W4:Y:S04]  /*3650*/  LDS.128 R40, [R2+0x1080] ;  /* 0x0010800002287984 */ /* 0x000f280000000c00 */
[----:B------:R-:W2:Y:S04]  /*3660*/  LDS.128 R36, [R2+0x18c0] ;  /* 0x0018c00002247984 */ /* 0x000ea80000000c00 */
[----:B------:R-:W-:Y:S06]  /*3670*/  BAR.SYNC.DEFER_BLOCKING 0x0 ;  /* 0x0000000000007b1d */ /* 0x000fec0000010000 */
[----:B------:R-:W-:Y:S04]  /*3680*/  STS [R3], R65 ;  /* 0x0000004103007388 */ /* 0x000fe80000000800 */
[----:B------:R-:W-:Y:S04]  /*3690*/  STS [R3+0x1080], R63 ;  /* 0x0010803f03007388 */ /* 0x000fe80000000800 */
[----:B------:R-:W-:Y:S04]  /*36a0*/  STS [R3+0x40], R61 ;  /* 0x0000403d03007388 */ /* 0x000fe80000000800 */
[----:B------:R-:W-:Y:S04]  /*36b0*/  STS [R3+0x10c0], R59 ;  /* 0x0010c03b03007388 */ /* 0x000fe80000000800 */
[----:B------:R-:W-:Y:S04]  /*36c0*/  STS [R3+0x80], R57 ;  /* 0x0000803903007388 */ /* 0x000fe80000000800 */
[----:B------:R-:W-:Y:S04]  /*36d0*/  STS [R3+0x1100], R55 ;  /* 0x0011003703007388 */ /* 0x000fe80000000800 */
[----:B------:R-:W-:Y:S04]  /*36e0*/  STS [R3+0xc0], R53 ;  /* 0x0000c03503007388 */ /* 0x000fe80000000800 */
[----:B------:R1:W-:Y:S04]  /*36f0*/  STS [R3+0x1140], R0 ;  /* 0x0011400003007388 */ /* 0x0003e80000000800 */
[----:B------:R2:W-:Y:S04]  /*3700*/  STS [R3+0x100], R52 ;  /* 0x0001003403007388 */ /* 0x0005e80000000800 */
[----:B------:R3:W-:Y:S04]  /*3710*/  STS [R3+0x1180], R54 ;  /* 0x0011803603007388 */ /* 0x0007e80000000800 */
[----:B------:R3:W-:Y:S04]  /*3720*/  STS [R3+0x140], R56 ;  /* 0x0001403803007388 */ /* 0x0007e80000000800 */
[----:B------:R-:W-:Y:S04]  /*3730*/  STS [R3+0x11c0], R58 ;  /* 0x0011c03a03007388 */ /* 0x000fe80000000800 */
[----:B------:R4:W-:Y:S04]  /*3740*/  STS [R3+0x180], R60 ;  /* 0x0001803c03007388 */ /* 0x0009e80000000800 */
[----:B------:R-:W-:Y:S01]  /*3750*/  STS [R3+0x1200], R62 ;  /* 0x0012003e03007388 */ /* 0x000fe20000000800 */
[----:B-1----:R-:W-:-:S03]  /*3760*/  IMAD.MOV.U32 R0, RZ, RZ, 0x2 ;  /* 0x00000002ff007424 */ /* 0x002fc600078e00ff */
[----:B------:R-:W-:Y:S01]  /*3770*/  STS [R3+0x1c0], R64 ;  /* 0x0001c04003007388 */ /* 0x000fe20000000800 */
[----:B--2---:R-:W-:-:S03]  /*3780*/  LOP3.LUT R52, R199, R200, RZ, 0xfc, !PT ;  /* 0x000000c8c7347212 */ /* 0x004fc600078efcff */
[----:B------:R-:W-:Y:S04]  /*3790*/  STS [R3+0x1240], R66 ;  /* 0x0012404203007388 */ /* 0x000fe80000000800 */
[----:B------:R-:W-:Y:S01]  /*37a0*/  BAR.SYNC.DEFER_BLOCKING 0x0 ;  /* 0x0000000000007b1d */ /* 0x000fe20000010000 */
[C---:B------:R-:W-:Y:S01]  /*37b0*/  IMAD R53, R52.reuse, c[0x0][0x18c], RZ ;  /* 0x0000630034357a24 */ /* 0x040fe200078e02ff */
[----:B------:R-:W-:Y:S02]  /*37c0*/  ISETP.LT.AND P1, PT, R52, c[0x0][0x178], !P6 ;  /* 0x00005e0034007a0c */ /* 0x000fe40007721270 */
[--C-:B------:R-:W-:Y:S01]  /*37d0*/  LOP3.LUT R52, R199, 0x4, R200.reuse, 0xfe, !PT ;  /* 0x00000004c7347812 */ /* 0x100fe200078efec8 */
[----:B---3--:R-:W-:Y:S01]  /*37e0*/  IMAD.WIDE R54, R53, R0, c[0x0][0x170] ;  /* 0x00005c0035367625 */ /* 0x008fe200078e0200 */
[----:B------:R-:W-:-:S02]  /*37f0*/  LOP3.LUT R56, R199, 0x10, R200, 0xfe, !PT ;  /* 0x00000010c7387812 */ /* 0x000fc400078efec8 */
[C---:B------:R-:W-:Y:S01]  /*3800*/  ISETP.LT.AND P4, PT, R52.reuse, c[0x0][0x178], !P6 ;  /* 0x00005e0034007a0c */ /* 0x040fe20007781270 */
[----:B------:R-:W-:Y:S02]  /*3810*/  IMAD R57, R52, c[0x0][0x18c], RZ ;  /* 0x0000630034397a24 */ /* 0x000fe400078e02ff */
[----:B----4-:R-:W-:Y:S01]  /*3820*/  IMAD.WIDE R60, R198, 0x2, R54 ;  /* 0x00000002c63c7825 */ /* 0x010fe200078e0236 */
[C-C-:B------:R-:W-:Y:S02]  /*3830*/  LOP3.LUT R54, R199.reuse, 0x8, R200.reuse, 0xfe, !PT ;  /* 0x00000008c7367812 */ /* 0x140fe400078efec8 */
[----:B------:R-:W-:Y:S02]  /*3840*/  LOP3.LUT R55, R199, 0xc, R200, 0xfe, !PT ;  /* 0x0000000cc7377812 */ /* 0x000fe400078efec8 */
[C---:B------:R-:W-:Y:S01]  /*3850*/  ISETP.LT.AND P3, PT, R54.reuse, c[0x0][0x178], !P6 ;  /* 0x00005e0036007a0c */ /* 0x040fe20007761270 */
[----:B------:R-:W-:Y:S01]  /*3860*/  IMAD R59, R54, c[0x0][0x18c], RZ ;  /* 0x00006300363b7a24 */ /* 0x000fe200078e02ff */
[C---:B------:R-:W-:Y:S01]  /*3870*/  ISETP.LT.AND P2, PT, R55.reuse, c[0x0][0x178], !P6 ;  /* 0x00005e0037007a0c */ /* 0x040fe20007741270 */
[----:B------:R-:W-:-:S04]  /*3880*/  IMAD R55, R55, c[0x0][0x18c], RZ ;  /* 0x0000630037377a24 */ /* 0x000fc800078e02ff */
[----:B------:R-:W-:Y:S01]  /*3890*/  IMAD.WIDE R54, R55, R0, c[0x0][0x170] ;  /* 0x00005c0037367625 */ /* 0x000fe200078e0200 */
[----:B------:R-:W1:Y:S04]  /*38a0*/  LDS.128 R32, [R2] ;  /* 0x0000000002207984 */ /* 0x000e680000000c00 */
[----:B------:R-:W2:Y:S01]  /*38b0*/  LDS.128 R28, [R2+0x840] ;  /* 0x00084000021c7984 */ /* 0x000ea20000000c00 */
[----:B------:R-:W-:-:S03]  /*38c0*/  IMAD.WIDE R54, R198, 0x2, R54 ;  /* 0x00000002c6367825 */ /* 0x000fc600078e0236 */
[----:B------:R-:W3:Y:S04]  /*38d0*/  LDS.128 R24, [R2+0x1080] ;  /* 0x0010800002187984 */ /* 0x000ee80000000c00 */
[----:B------:R-:W4:Y:S04]  /*38e0*/  LDS.128 R20, [R2+0x18c0] ;  /* 0x0018c00002147984 */ /* 0x000f280000000c00 */
        /* <DEDUP_REMOVED lines=19> */
[----:B------:R-:W1:Y:S04]  /*3a20*/  LDS.128 R12, [R2+0x840] ;  /* 0x00084000020c7984 */ /* 0x000e680000000c00 */
[----:B------:R-:W1:Y:S04]  /*3a30*/  LDS.128 R8, [R2+0x1080] ;  /* 0x0010800002087984 */ /* 0x000e680000000c00 */
[----:B------:R-:W1:Y:S04]  /*3a40*/  LDS.128 R4, [R2+0x18c0] ;  /* 0x0018c00002047984 */ /* 0x000e680000000c00 */
        /* <DEDUP_REMOVED lines=16> */
[----:B------:R1:W-:Y:S04]  /*3b50*/  STS [R3+0x1240], R130 ;  /* 0x0012408203007388 */ /* 0x0003e80000000800 */
[----:B------:R-:W-:Y:S01]  /*3b60*/  BAR.SYNC.DEFER_BLOCKING 0x0 ;  /* 0x0000000000007b1d */ /* 0x000fe20000010000 */
[----:B-1----:R-:W-:-:S05]  /*3b70*/  IMAD R3, R56, c[0x0][0x18c], RZ ;  /* 0x0000630038037a24 */ /* 0x002fca00078e02ff */
[----:B------:R1:W-:Y:S01]  /*3b80*/  @P1 STG.E.128 [R60.64], R48 ;  /* 0x000000303c001986 */ /* 0x0003e2000c101d0a */
[----:B------:R-:W-:Y:S01]  /*3b90*/  ISETP.LT.AND P1, PT, R56, c[0x0][0x178], !P6 ;  /* 0x00005e0038007a0c */ /* 0x000fe20007721270 */
[-C--:B-1----:R-:W-:Y:S01]  /*3ba0*/  IMAD.WIDE R50, R57, R0.reuse, c[0x0][0x170] ;  /* 0x00005c0039327625 */ /* 0x082fe200078e0200 */
[C-C-:B------:R-:W-:Y:S02]  /*3bb0*/  LOP3.LUT R49, R199.reuse, 0x18, R200.reuse, 0xfe, !PT ;  /* 0x00000018c7317812 */ /* 0x140fe400078efec8 */
[----:B------:R-:W-:Y:S01]  /*3bc0*/  LOP3.LUT R48, R199, 0x24, R200, 0xfe, !PT ;  /* 0x00000024c7307812 */ /* 0x000fe200078efec8 */
[----:B------:R-:W-:-:S03]  /*3bd0*/  IMAD.WIDE R56, R59, R0, c[0x0][0x170] ;  /* 0x00005c003b387625 */ /* 0x000fc600078e0200 */
[----:B------:R-:W-:Y:S01]  /*3be0*/  ISETP.LT.AND P5, PT, R48, c[0x0][0x178], !P6 ;  /* 0x00005e0030007a0c */ /* 0x000fe200077a1270 */
[----:B------:R-:W-:Y:S01]  /*3bf0*/  IMAD.WIDE R60, R198, 0x2, R50 ;  /* 0x00000002c63c7825 */ /* 0x000fe200078e0232 */
[----:B------:R-:W-:-:S03]  /*3c00*/  LOP3.LUT R48, R199, 0x2c, R200, 0xfe, !PT ;  /* 0x0000002cc7307812 */ /* 0x000fc600078efec8 */
[----:B------:R-:W-:Y:S01]  /*3c10*/  IMAD.WIDE R58, R3, R0, c[0x0][0x170] ;  /* 0x00005c00033a7625 */ /* 0x000fe200078e0200 */
[----:B------:R-:W-:Y:S01]  /*3c20*/  LOP3.LUT R3, R199, 0x28, R200, 0xfe, !PT ;  /* 0x00000028c7037812 */ /* 0x000fe200078efec8 */
[----:B------:R1:W-:Y:S02]  /*3c30*/  @P4 STG.E.128 [R60.64], R44 ;  /* 0x0000002c3c004986 */ /* 0x0003e4000c101d0a */
[C---:B------:R-:W-:Y:S01]  /*3c40*/  IMAD.WIDE R56, R198.reuse, 0x2, R56 ;  /* 0x00000002c6387825 */ /* 0x040fe200078e0238 */
[----:B------:R-:W-:Y:S02]  /*3c50*/  ISETP.LT.AND P4, PT, R3, c[0x0][0x178], !P6 ;  /* 0x00005e0003007a0c */ /* 0x000fe40007781270 */
[----:B------:R-:W-:Y:S01]  /*3c60*/  LOP3.LUT R3, R199, 0x14, R200, 0xfe, !PT ;  /* 0x00000014c7037812 */ /* 0x000fe200078efec8 */
[----:B------:R-:W-:Y:S01]  /*3c70*/  IMAD.WIDE R58, R198, 0x2, R58 ;  /* 0x00000002c63a7825 */ /* 0x000fe200078e023a */
[----:B------:R2:W-:Y:S02]  /*3c80*/  @P3 STG.E.128 [R56.64], R40 ;  /* 0x0000002838003986 */ /* 0x0005e4000c101d0a */
[C---:B------:R-:W-:Y:S01]  /*3c90*/  ISETP.LT.AND P3, PT, R3.reuse, c[0x0][0x178], !P6 ;  /* 0x00005e0003007a0c */ /* 0x040fe20007761270 */
[----:B------:R-:W-:Y:S01]  /*3ca0*/  IMAD R51, R3, c[0x0][0x18c], RZ ;  /* 0x0000630003337a24 */ /* 0x000fe200078e02ff */
[----:B------:R3:W-:Y:S01]  /*3cb0*/  @P2 STG.E.128 [R54.64], R36 ;  /* 0x0000002436002986 */ /* 0x0007e2000c101d0a */
[----:B------:R-:W-:-:S02]  /*3cc0*/  LOP3.LUT R3, R199, 0x1c, R200, 0xfe, !PT ;  /* 0x0000001cc7037812 */ /* 0x000fc400078efec8 */
[----:B------:R-:W-:Y:S01]  /*3cd0*/  ISETP.LT.AND P2, PT, R49, c[0x0][0x178], !P6 ;  /* 0x00005e0031007a0c */ /* 0x000fe20007741270 */
[----:B------:R-:W-:Y:S01]  /*3ce0*/  @P1 STG.E.128 [R58.64], R32 ;  /* 0x000000203a001986 */ /* 0x000fe2000c101d0a */
[C---:B------:R-:W-:Y:S01]  /*3cf0*/  ISETP.LT.AND P1, PT, R3.reuse, c[0x0][0x178], !P6 ;  /* 0x00005e0003007a0c */ /* 0x040fe20007721270 */
[----:B------:R-:W-:Y:S02]  /*3d00*/  IMAD R3, R3, c[0x0][0x18c], RZ ;  /* 0x0000630003037a24 */ /* 0x000fe400078e02ff */
[----:B------:R-:W-:Y:S01]  /*3d10*/  LDS.128 R32, [R2+0x1080] ;  /* 0x0010800002207984 */ /* 0x000fe20000000c00 */
[----:B-1----:R-:W-:-:S04]  /*3d20*/  MOV R44, c[0x0][0x18c] ;  /* 0x00006300002c7a02 */ /* 0x002fc80000000f00 */
[----:B------:R-:W-:Y:S01]  /*3d30*/  LEA R53, R44, R53, 0x5 ;  /* 0x000000352c357211 */ /* 0x000fe200078e28ff */
[----:B--2---:R-:W-:-:S04]  /*3d40*/  IMAD.WIDE R40, R51, R0, c[0x0][0x170] ;  /* 0x00005c0033287625 */ /* 0x004fc800078e0200 */
[----:B---3--:R-:W-:Y:S02]  /*3d50*/  IMAD R37, R49, c[0x0][0x18c], RZ ;  /* 0x0000630031257a24 */ /* 0x008fe400078e02ff */
[----:B------:R-:W-:Y:S02]  /*3d60*/  IMAD.WIDE R54, R198, 0x2, R40 ;  /* 0x00000002c6367825 */ /* 0x000fe400078e0228 */
[----:B------:R-:W1:Y:S02]  /*3d70*/  LDS.128 R40, [R2] ;  /* 0x0000000002287984 */ /* 0x000e640000000c00 */
[----:B------:R-:W-:Y:S02]  /*3d80*/  IMAD.WIDE R46, R37, R0, c[0x0][0x170] ;  /* 0x00005c00252e7625 */ /* 0x000fe400078e0200 */
[----:B------:R-:W2:Y:S02]  /*3d90*/  LDS.128 R36, [R2+0x840] ;  /* 0x0008400002247984 */ /* 0x000ea40000000c00 */
[----:B------:R-:W-:-:S02]  /*3da0*/  IMAD R45, R44, 0x4, R53 ;  /* 0x000000042c2d7824 */ /* 0x000fc400078e0235 */
[-C--:B------:R-:W-:Y:S01]  /*3db0*/  IMAD.WIDE R50, R3, R0.reuse, c[0x0][0x170] ;  /* 0x00005c0003327625 */ /* 0x080fe200078e0200 */
[----:B------:R3:W-:Y:S01]  /*3dc0*/  @P3 STG.E.128 [R54.64], R28 ;  /* 0x0000001c36003986 */ /* 0x0007e2000c101d0a */
[----:B------:R-:W-:Y:S02]  /*3dd0*/  ISETP.LT.AND P3, PT, R48, c[0x0][0x178], !P6 ;  /* 0x00005e0030007a0c */ /* 0x000fe40007761270 */
[----:B------:R-:W-:Y:S01]  /*3de0*/  LEA R3, R44, R45, 0x2 ;  /* 0x0000002d2c037211 */ /* 0x000fe200078e10ff */
[----:B------:R-:W-:Y:S01]  /*3df0*/  IMAD.WIDE R48, R198, 0x2, R46 ;  /* 0x00000002c6307825 */ /* 0x000fe200078e022e */
[----:B------:R-:W-:Y:S02]  /*3e00*/  LOP3.LUT R46, R199, 0x30, R200, 0xfe, !PT ;  /* 0x00000030c72e7812 */ /* 0x000fe400078efec8 */
[----:B------:R-:W-:Y:S01]  /*3e10*/  LEA R47, R44, R3, 0x2 ;  /* 0x000000032c2f7211 */ /* 0x000fe200078e10ff */
[----:B------:R-:W-:Y:S01]  /*3e20*/  IMAD.WIDE R52, R53, R0, c[0x0][0x170] ;  /* 0x00005c0035347625 */ /* 0x000fe200078e0200 */
[----:B------:R1:W-:Y:S01]  /*3e30*/  @P2 STG.E.128 [R48.64], R24 ;  /* 0x0000001830002986 */ /* 0x0003e2000c101d0a */
[----:B------:R-:W-:-:S02]  /*3e40*/  ISETP.LT.AND P2, PT, R46, c[0x0][0x178], !P6 ;  /* 0x00005e002e007a0c */ /* 0x000fc40007741270 */
[----:B------:R-:W-:-:S04]  /*3e50*/  IMAD.WIDE R50, R198, 0x2, R50 ;  /* 0x00000002c6327825 */ /* 0x000fc800078e0232 */
[----:B------:R-:W-:Y:S01]  /*3e60*/  IMAD.WIDE R52, R198, 0x2, R52 ;  /* 0x00000002c6347825 */ /* 0x000fe200078e0234 */
[----:B----4-:R4:W-:Y:S04]  /*3e70*/  @P1 STG.E.128 [R50.64], R20 ;  /* 0x0000001432001986 */ /* 0x0109e8000c101d0a */
[----:B------:R-:W-:Y:S01]  /*3e80*/  @P0 STG.E.128 [R52.64], R16 ;  /* 0x0000001034000986 */ /* 0x000fe2000c101d0a */
[C---:B---3--:R-:W-:Y:S01]  /*3e90*/  IMAD R29, R44.reuse, 0x4, R47 ;  /* 0x000000042c1d7824 */ /* 0x048fe200078e022f */
[--C-:B------:R-:W-:Y:S01]  /*3ea0*/  LOP3.LUT R28, R199, 0x34, R200.reuse, 0xfe, !PT ;  /* 0x00000034c71c7812 */ /* 0x100fe200078efec8 */
[----:B------:R-:W-:Y:S01]  /*3eb0*/  IMAD.WIDE R54, R45, R0, c[0x0][0x170] ;  /* 0x00005c002d367625 */ /* 0x000fe200078e0200 */
[----:B------:R-:W-:Y:S02]  /*3ec0*/  LOP3.LUT R30, R199, 0x38, R200, 0xfe, !PT ;  /* 0x00000038c71e7812 */ /* 0x000fe400078efec8 */
[----:B------:R-:W-:-:S02]  /*3ed0*/  LEA R31, R44, R29, 0x2 ;  /* 0x0000001d2c1f7211 */ /* 0x000fc400078e10ff */
[----:B------:R-:W-:Y:S01]  /*3ee0*/  LOP3.LUT R199, R199, 0x3c, R200, 0xfe, !PT ;  /* 0x0000003cc7c77812 */ /* 0x000fe200078efec8 */
[----:B------:R-:W-:Y:S01]  /*3ef0*/  IMAD.WIDE R54, R198, 0x2, R54 ;  /* 0x00000002c6367825 */ /* 0x000fe200078e0236 */
[----:B------:R-:W-:Y:S02]  /*3f00*/  ISETP.LT.AND P1, PT, R28, c[0x0][0x178], !P6 ;  /* 0x00005e001c007a0c */ /* 0x000fe40007721270 */
[----:B------:R-:W-:Y:S01]  /*3f10*/  ISETP.LT.AND P0, PT, R30, c[0x0][0x178], !P6 ;  /* 0x00005e001e007a0c */ /* 0x000fe20007701270 */
[-C--:B-1----:R-:W-:Y:S01]  /*3f20*/  IMAD.WIDE R24, R47, R0.reuse, c[0x0][0x170] ;  /* 0x00005c002f187625 */ /* 0x082fe200078e0200 */
[----:B------:R-:W-:Y:S01]  /*3f30*/  ISETP.LT.AND P6, PT, R199, c[0x0][0x178], !P6 ;  /* 0x00005e00c7007a0c */ /* 0x000fe200077c1270 */
[----:B------:R1:W-:Y:S02]  /*3f40*/  @P5 STG.E.128 [R54.64], R12 ;  /* 0x0000000c36005986 */ /* 0x0003e4000c101d0a */
[----:B------:R-:W-:Y:S01]  /*3f50*/  IMAD.WIDE R26, R29, R0, c[0x0][0x170] ;  /* 0x00005c001d1a7625 */ /* 0x000fe200078e0200 */
[----:B----4-:R-:W-:-:S03]  /*3f60*/  LEA R21, R44, R31, 0x2 ;  /* 0x0000001f2c157211 */ /* 0x010fc600078e10ff */
[----:B------:R-:W-:-:S04]  /*3f70*/  IMAD.WIDE R22, R3, R0, c[0x0][0x170] ;  /* 0x00005c0003167625 */ /* 0x000fc800078e0200 */
[----:B------:R-:W-:-:S04]  /*3f80*/  IMAD.WIDE R30, R31, R0, c[0x0][0x170] ;  /* 0x00005c001f1e7625 */ /* 0x000fc800078e0200 */
[----:B------:R-:W-:Y:S01]  /*3f90*/  IMAD.WIDE R28, R21, R0, c[0x0][0x170] ;  /* 0x00005c00151c7625 */ /* 0x000fe200078e0200 */
[----:B------:R-:W-:-:S03]  /*3fa0*/  LEA R21, R44, R21, 0x2 ;  /* 0x000000152c157211 */ /* 0x000fc600078e10ff */
[----:B------:R-:W-:-:S04]  /*3fb0*/  IMAD.WIDE R22, R198, 0x2, R22 ;  /* 0x00000002c6167825 */ /* 0x000fc800078e0216 */
[C---:B------:R-:W-:Y:S01]  /*3fc0*/  IMAD.WIDE R24, R198.reuse, 0x2, R24 ;  /* 0x00000002c6187825 */ /* 0x040fe200078e0218 */
[----:B------:R3:W-:Y:S03]  /*3fd0*/  @P4 STG.E.128 [R22.64], R8 ;  /* 0x0000000816004986 */ /* 0x0007e6000c101d0a */
[C---:B------:R-:W-:Y:S01]  /*3fe0*/  IMAD.WIDE R26, R198.reuse, 0x2, R26 ;  /* 0x00000002c61a7825 */ /* 0x040fe200078e021a */
[----:B------:R3:W-:Y:S03]  /*3ff0*/  @P3 STG.E.128 [R24.64], R4 ;  /* 0x0000000418003986 */ /* 0x0007e6000c101d0a */
[C---:B------:R-:W-:Y:S01]  /*4000*/  IMAD.WIDE R30, R198.reuse, 0x2, R30 ;  /* 0x00000002c61e7825 */ /* 0x040fe200078e021e */
[----:B------:R3:W-:Y:S03]  /*4010*/  @P2 STG.E.128 [R26.64], R40 ;  /* 0x000000281a002986 */ /* 0x0007e6000c101d0a */
[C---:B------:R-:W-:Y:S01]  /*4020*/  IMAD.WIDE R28, R198.reuse, 0x2, R28 ;  /* 0x00000002c61c7825 */ /* 0x040fe200078e021c */
[----:B--2---:R3:W-:Y:S03]  /*4030*/  @P1 STG.E.128 [R30.64], R36 ;  /* 0x000000241e001986 */ /* 0x0047e6000c101d0a */
[----:B-1----:R-:W-:Y:S01]  /*4040*/  IMAD.WIDE R12, R21, R0, c[0x0][0x170] ;  /* 0x00005c00150c7625 */ /* 0x002fe200078e0200 */
[----:B------:R3:W-:Y:S05]  /*4050*/  @P0 STG.E.128 [R28.64], R32 ;  /* 0x000000201c000986 */ /* 0x0007ea000c101d0a */
[----:B------:R-:W-:Y:S01]  /*4060*/  IMAD.WIDE R198, R198, 0x2, R12 ;  /* 0x00000002c6c67825 */ /* 0x000fe200078e020c */
[----:B------:R-:W-:Y:S06]  /*4070*/  @!P6 EXIT ;  /* 0x000000000000e94d */ /* 0x000fec0003800000 */
[----:B---3--:R-:W1:Y:S04]  /*4080*/  LDS.128 R4, [R2+0x18c0] ;  /* 0x0018c00002047984 */ /* 0x008e680000000c00 */
[----:B-1----:R-:W-:Y:S01]  /*4090*/  STG.E.128 [R198.64], R4 ;  /* 0x00000004c6007986 */ /* 0x002fe2000c101d0a */
[----:B------:R-:W-:Y:S05]  /*40a0*/  EXIT ;  /* 0x000000000000794d */ /* 0x000fea0003800000 */
.L_x_2:
[----:B------:R-:W-:-:S00]  /*40b0*/  BRA `(.L_x_2) ;  /* 0xfffffff000007947 */ /* 0x000fc0000383ffff */
[----:B------:R-:W-:-:S00]  /*40c0*/  NOP ;  /* 0x0000000000007918 */ /* 0x000fc00000000000 */
        /* <DEDUP_REMOVED lines=11> */
.L_x_3:


//--------------------- .nv.shared.matmul_kernel  --------------------------
	.section	.nv.shared.matmul_kernel,"aw",@nobits
	.sectionflags	@""
	.align	16
